	.target	sm_90a

	.elftype	@"ET_EXEC"


//--------------------- .note.nv.tkinfo           --------------------------
	.section	.note.nv.tkinfo,"",@"SHT_NOTE"
	.sectionflags	@"SHF_NOTE_NV_TKINFO"
	.tkinfo
        /*0018*/ 	.word	0x00000002
        /*0030*/ 	.string	""
        /*0030*/ 	.string	"ptxas"
        /*0030*/ 	.string	"Cuda compilation tools, release 13.0, V13.0.88"
        /*0030*/ 	.string	"Build cuda_13.0.r13.0/compiler.36424714_0"
        /*0030*/ 	.string	"-arch sm_90a -m 64 "



//--------------------- .note.nv.cuinfo           --------------------------
	.section	.note.nv.cuinfo,"",@"SHT_NOTE"
	.sectionflags	@"SHF_NOTE_NV_CUINFO"
        /*0018*/ 	.short	0x0002
        /*001a*/ 	.short	0x005a
        /*001c*/ 	.short	0x0082
	.zero		2


//--------------------- .nv.info                  --------------------------
	.section	.nv.info,"",@"SHT_CUDA_INFO"
	.align	4


	//----- nvinfo : EIATTR_REGCOUNT
	.align		4
        /*0000*/ 	.byte	0x04, 0x2f
        /*0002*/ 	.short	(.L_12 - .L_11)
	.align		4
.L_11:
        /*0004*/ 	.word	index@(_ZN7cutlass13device_kernelINS_4gemm6kernel13GemmUniversalIN4cute5tupleIJiiiiEEENS1_10collective13CollectiveMmaINS1_37MainloopSm90TmaGmmaWarpSpecializedFP8ILi5ENS5_IJNS4_1CILi2EEENSA_ILi1EEESC_EEENS1_35KernelTmaWarpSpecializedCooperativeEEENS5_IJNSA_ILi256EEENSA_ILi64EEENSA_ILi128EEEEEENS_12float_e4m3_tENS5_IJlSC_lEEESK_SL_NS4_8TiledMMAINS4_8MMA_AtomIJNS4_4SM904GMMA30MMA_64x64x32_F32E4M3E4M3_SS_TNILNSP_7ScaleInE1ELSR_1EEEEEENS4_6LayoutISD_NS5_IJSC_NSA_ILi0EEESV_EEEEENS5_IJNS4_10UnderscoreESY_SY_EEEEENS4_13SM90_TMA_LOADENS4_14ComposedLayoutINS4_7SwizzleILi3ELi4ELi3EEENS4_18smem_ptr_flag_bitsILi8EEENSU_INS5_IJNSA_ILi8EEESI_EEENS5_IJSI_SC_EEEEEEEvNS4_8identityENS4_23SM90_TMA_LOAD_MULTICASTES1B_vS1C_EENS_8epilogue10collective6detail29Sm90TmaWarpSpecializedAdapterINS1G_15DefaultEpilogueISK_SL_SL_NS1F_6thread17LinearCombinationISK_Li1EffLNS1K_9ScaleType4KindE0ELNS_15FloatRoundStyleE2ESK_EENS1_15EpilogueDefaultEEEEEvvEEEEvNT_6ParamsE)
        /*0008*/ 	.word	0x000000a8


	//----- nvinfo : EIATTR_FRAME_SIZE
	.align		4
.L_12:
        /*000c*/ 	.byte	0x04, 0x11
        /*000e*/ 	.short	(.L_14 - .L_13)
	.align		4
.L_13:
        /*0010*/ 	.word	index@(_ZN7cutlass13device_kernelINS_4gemm6kernel13GemmUniversalIN4cute5tupleIJiiiiEEENS1_10collective13CollectiveMmaINS1_37MainloopSm90TmaGmmaWarpSpecializedFP8ILi5ENS5_IJNS4_1CILi2EEENSA_ILi1EEESC_EEENS1_35KernelTmaWarpSpecializedCooperativeEEENS5_IJNSA_ILi256EEENSA_ILi64EEENSA_ILi128EEEEEENS_12float_e4m3_tENS5_IJlSC_lEEESK_SL_NS4_8TiledMMAINS4_8MMA_AtomIJNS4_4SM904GMMA30MMA_64x64x32_F32E4M3E4M3_SS_TNILNSP_7ScaleInE1ELSR_1EEEEEENS4_6LayoutISD_NS5_IJSC_NSA_ILi0EEESV_EEEEENS5_IJNS4_10UnderscoreESY_SY_EEEEENS4_13SM90_TMA_LOADENS4_14ComposedLayoutINS4_7SwizzleILi3ELi4ELi3EEENS4_18smem_ptr_flag_bitsILi8EEENSU_INS5_IJNSA_ILi8EEESI_EEENS5_IJSI_SC_EEEEEEEvNS4_8identityENS4_23SM90_TMA_LOAD_MULTICASTES1B_vS1C_EENS_8epilogue10collective6detail29Sm90TmaWarpSpecializedAdapterINS1G_15DefaultEpilogueISK_SL_SL_NS1F_6thread17LinearCombinationISK_Li1EffLNS1K_9ScaleType4KindE0ELNS_15FloatRoundStyleE2ESK_EENS1_15EpilogueDefaultEEEEEvvEEEEvNT_6ParamsE)
        /*0014*/ 	.word	0x00000000


	//----- nvinfo : EIATTR_MIN_STACK_SIZE
	.align		4
.L_14:
        /*0018*/ 	.byte	0x04, 0x12
        /*001a*/ 	.short	(.L_16 - .L_15)
	.align		4
.L_15:
        /*001c*/ 	.word	index@(_ZN7cutlass13device_kernelINS_4gemm6kernel13GemmUniversalIN4cute5tupleIJiiiiEEENS1_10collective13CollectiveMmaINS1_37MainloopSm90TmaGmmaWarpSpecializedFP8ILi5ENS5_IJNS4_1CILi2EEENSA_ILi1EEESC_EEENS1_35KernelTmaWarpSpecializedCooperativeEEENS5_IJNSA_ILi256EEENSA_ILi64EEENSA_ILi128EEEEEENS_12float_e4m3_tENS5_IJlSC_lEEESK_SL_NS4_8TiledMMAINS4_8MMA_AtomIJNS4_4SM904GMMA30MMA_64x64x32_F32E4M3E4M3_SS_TNILNSP_7ScaleInE1ELSR_1EEEEEENS4_6LayoutISD_NS5_IJSC_NSA_ILi0EEESV_EEEEENS5_IJNS4_10UnderscoreESY_SY_EEEEENS4_13SM90_TMA_LOADENS4_14ComposedLayoutINS4_7SwizzleILi3ELi4ELi3EEENS4_18smem_ptr_flag_bitsILi8EEENSU_INS5_IJNSA_ILi8EEESI_EEENS5_IJSI_SC_EEEEEEEvNS4_8identityENS4_23SM90_TMA_LOAD_MULTICASTES1B_vS1C_EENS_8epilogue10collective6detail29Sm90TmaWarpSpecializedAdapterINS1G_15DefaultEpilogueISK_SL_SL_NS1F_6thread17LinearCombinationISK_Li1EffLNS1K_9ScaleType4KindE0ELNS_15FloatRoundStyleE2ESK_EENS1_15EpilogueDefaultEEEEEvvEEEEvNT_6ParamsE)
        /*0020*/ 	.word	0x00000000
.L_16:


//--------------------- .nv.compat                --------------------------
	.section	.nv.compat,"",@"SHT_CUDA_COMPAT_INFO"
	.align	4
        /*0000*/ 	.byte	0x02, 0x09, 0x01, 0x00, 0x02, 0x02, 0x04, 0x00, 0x02, 0x05, 0x05, 0x00, 0x03, 0x07, 0x01, 0x01
        /*0010*/ 	.byte	0x02, 0x03, 0x01, 0x00, 0x02, 0x06, 0x01, 0x00, 0x04, 0x0b, 0x08, 0x00, 0x00, 0x00, 0x00, 0x00
        /*0020*/ 	.byte	0x00, 0x00, 0x00, 0x00


//--------------------- .nv.info._ZN7cutlass13device_kernelINS_4gemm6kernel13GemmUniversalIN4cute5tupleIJiiiiEEENS1_10collective13CollectiveMmaINS1_37MainloopSm90TmaGmmaWarpSpecializedFP8ILi5ENS5_IJNS4_1CILi2EEENSA_ILi1EEESC_EEENS1_35KernelTmaWarpSpecializedCooperativeEEENS5_IJNSA_ILi256EEENSA_ILi64EEENSA_ILi128EEEEEENS_12float_e4m3_tENS5_IJlSC_lEEESK_SL_NS4_8TiledMMAINS4_8MMA_AtomIJNS4_4SM904GMMA30MMA_64x64x32_F32E4M3E4M3_SS_TNILNSP_7ScaleInE1ELSR_1EEEEEENS4_6LayoutISD_NS5_IJSC_NSA_ILi0EEESV_EEEEENS5_IJNS4_10UnderscoreESY_SY_EEEEENS4_13SM90_TMA_LOADENS4_14ComposedLayoutINS4_7SwizzleILi3ELi4ELi3EEENS4_18smem_ptr_flag_bitsILi8EEENSU_INS5_IJNSA_ILi8EEESI_EEENS5_IJSI_SC_EEEEEEEvNS4_8identityENS4_23SM90_TMA_LOAD_MULTICASTES1B_vS1C_EENS_8epilogue10collective6detail29Sm90TmaWarpSpecializedAdapterINS1G_15DefaultEpilogueISK_SL_SL_NS1F_6thread17LinearCombinationISK_Li1EffLNS1K_9ScaleType4KindE0ELNS_15FloatRoundStyleE2ESK_EENS1_15EpilogueDefaultEEEEEvvEEEEvNT_6ParamsE --------------------------
	.section	.nv.info._ZN7cutlass13device_kernelINS_4gemm6kernel13GemmUniversalIN4cute5tupleIJiiiiEEENS1_10collective13CollectiveMmaINS1_37MainloopSm90TmaGmmaWarpSpecializedFP8ILi5ENS5_IJNS4_1CILi2EEENSA_ILi1EEESC_EEENS1_35KernelTmaWarpSpecializedCooperativeEEENS5_IJNSA_ILi256EEENSA_ILi64EEENSA_ILi128EEEEEENS_12float_e4m3_tENS5_IJlSC_lEEESK_SL_NS4_8TiledMMAINS4_8MMA_AtomIJNS4_4SM904GMMA30MMA_64x64x32_F32E4M3E4M3_SS_TNILNSP_7ScaleInE1ELSR_1EEEEEENS4_6LayoutISD_NS5_IJSC_NSA_ILi0EEESV_EEEEENS5_IJNS4_10UnderscoreESY_SY_EEEEENS4_13SM90_TMA_LOADENS4_14ComposedLayoutINS4_7SwizzleILi3ELi4ELi3EEENS4_18smem_ptr_flag_bitsILi8EEENSU_INS5_IJNSA_ILi8EEESI_EEENS5_IJSI_SC_EEEEEEEvNS4_8identityENS4_23SM90_TMA_LOAD_MULTICASTES1B_vS1C_EENS_8epilogue10collective6detail29Sm90TmaWarpSpecializedAdapterINS1G_15DefaultEpilogueISK_SL_SL_NS1F_6thread17LinearCombinationISK_Li1EffLNS1K_9ScaleType4KindE0ELNS_15FloatRoundStyleE2ESK_EENS1_15EpilogueDefaultEEEEEvvEEEEvNT_6ParamsE,"",@"SHT_CUDA_INFO"
	.sectionflags	@""
	.align	4


	//----- nvinfo : EIATTR_CUDA_API_VERSION
	.align		4
        /*0000*/ 	.byte	0x04, 0x37
        /*0002*/ 	.short	(.L_18 - .L_17)
.L_17:
        /*0004*/ 	.word	0x00000082


	//----- nvinfo : EIATTR_KPARAM_INFO
	.align		4
.L_18:
        /*0008*/ 	.byte	0x04, 0x17
        /*000a*/ 	.short	(.L_20 - .L_19)
.L_19:
        /*000c*/ 	.word	0x00000000
        /*0010*/ 	.short	0x0000
        /*0012*/ 	.short	0x0070
        /*0014*/ 	.byte	0x00, 0xf0, 0x01, 0x10


	//----- nvinfo : EIATTR_SPARSE_MMA_MASK
	.align		4
.L_20:
        /*0018*/ 	.byte	0x03, 0x50
        /*001a*/ 	.short	0x0000


	//----- nvinfo : EIATTR_MAXREG_COUNT
	.align		4
        /*001c*/ 	.byte	0x03, 0x1b
        /*001e*/ 	.short	0x00a8


	//----- nvinfo : EIATTR_NUM_BARRIERS
	.align		4
        /*0020*/ 	.byte	0x02, 0x4c
        /*0022*/ 	.byte	0x01
	.zero		1


	//----- nvinfo : EIATTR_MERCURY_ISA_VERSION
	.align		4
        /*0024*/ 	.byte	0x03, 0x5f
        /*0026*/ 	.short	0x0101


	//----- nvinfo : EIATTR_INT_WARP_WIDE_INSTR_OFFSETS
	.align		4
        /*0028*/ 	.byte	0x04, 0x31
        /*002a*/ 	.short	(.L_22 - .L_21)


	//   ....[0]....
.L_21:
        /*002c*/ 	.word	0x000004c0


	//   ....[1]....
        /*0030*/ 	.word	0x000004f0


	//   ....[2]....
        /*0034*/ 	.word	0x00000670


	//----- nvinfo : EIATTR_COOP_GROUP_MASK_REGIDS
	.align		4
.L_22:
        /*0038*/ 	.byte	0x04, 0x29
        /*003a*/ 	.short	(.L_24 - .L_23)


	//   ....[0]....
.L_23:
        /*003c*/ 	.word	0xffffffff


	//   ....[1]....
        /*0040*/ 	.word	0xffffffff


	//   ....[2]....
        /*0044*/ 	.word	0xffffffff


	//   ....[3]....
        /*0048*/ 	.word	0xffffffff


	//   ....[4]....
        /*004c*/ 	.word	0xffffffff


	//   ....[5]....
        /*0050*/ 	.word	0xffffffff


	//----- nvinfo : EIATTR_COOP_GROUP_INSTR_OFFSETS
	.align		4
.L_24:
        /*0054*/ 	.byte	0x04, 0x28
        /*0056*/ 	.short	(.L_26 - .L_25)


	//   ....[0]....
.L_25:
        /*0058*/ 	.word	0x00000060


	//   ....[1]....
        /*005c*/ 	.word	0x00000070


	//   ....[2]....
        /*0060*/ 	.word	0x00000130


	//   ....[3]....
        /*0064*/ 	.word	0x000002f0


	//   ....[4]....
        /*0068*/ 	.word	0x00000810


	//   ....[5]....
        /*006c*/ 	.word	0x00001290


	//----- nvinfo : EIATTR_REG_RECONFIG
	.align		4
.L_26:
        /*0070*/ 	.byte	0x01, 0x54
	.zero		2


	//----- nvinfo : EIATTR_MBARRIER_INSTR_OFFSETS
	.align		4
        /*0074*/ 	.byte	0x04, 0x39
        /*0076*/ 	.short	(.L_28 - .L_27)


	//   ....[0]....
.L_27:
        /*0078*/ 	.word	0x00000230
        /*007c*/ 	.word	0x000000ff
        /*0080*/ 	.word	0x00000000
        /*0084*/ 	.short	0x0100
        /*0086*/ 	.byte	0x08
	.zero		1


	//   ....[1]....
        /*0088*/ 	.word	0x00000240
        /*008c*/ 	.word	0x000000ff
        /*0090*/ 	.word	0x00000028
        /*0094*/ 	.short	0x0100
        /*0096*/ 	.byte	0x08
	.zero		1


	//   ....[2]....
        /*0098*/ 	.word	0x00000250
        /*009c*/ 	.word	0x000000ff
        /*00a0*/ 	.word	0x00000008
        /*00a4*/ 	.short	0x0100
        /*00a6*/ 	.byte	0x08
	.zero		1


	//   ....[3]....
        /*00a8*/ 	.word	0x00000260
        /*00ac*/ 	.word	0x000000ff
        /*00b0*/ 	.word	0x00000030
        /*00b4*/ 	.short	0x0100
        /*00b6*/ 	.byte	0x08
	.zero		1


	//   ....[4]....
        /*00b8*/ 	.word	0x00000270
        /*00bc*/ 	.word	0x000000ff
        /*00c0*/ 	.word	0x00000010
        /*00c4*/ 	.short	0x0100
        /*00c6*/ 	.byte	0x08
	.zero		1


	//   ....[5]....
        /*00c8*/ 	.word	0x00000280
        /*00cc*/ 	.word	0x000000ff
        /*00d0*/ 	.word	0x00000038
        /*00d4*/ 	.short	0x0100
        /*00d6*/ 	.byte	0x08
	.zero		1


	//   ....[6]....
        /*00d8*/ 	.word	0x00000290
        /*00dc*/ 	.word	0x000000ff
        /*00e0*/ 	.word	0x00000018
        /*00e4*/ 	.short	0x0100
        /*00e6*/ 	.byte	0x08
	.zero		1


	//   ....[7]....
        /*00e8*/ 	.word	0x000002a0
        /*00ec*/ 	.word	0x000000ff
        /*00f0*/ 	.word	0x00000040
        /*00f4*/ 	.short	0x0100
        /*00f6*/ 	.byte	0x08
	.zero		1


	//   ....[8]....
        /*00f8*/ 	.word	0x000002b0
        /*00fc*/ 	.word	0x000000ff
        /*0100*/ 	.word	0x00000020
        /*0104*/ 	.short	0x0100
        /*0106*/ 	.byte	0x08
	.zero		1


	//   ....[9]....
        /*0108*/ 	.word	0x000002c0
        /*010c*/ 	.word	0x000000ff
        /*0110*/ 	.word	0x00000048
        /*0114*/ 	.short	0x0100
        /*0116*/ 	.byte	0x08
	.zero		1


	//   ....[10]....
        /*0118*/ 	.word	0x00000700
        /*011c*/ 	.word	0x000000ff
        /*0120*/ 	.word	0x00000060
        /*0124*/ 	.short	0x0100
        /*0126*/ 	.byte	0x06
	.zero		1


	//   ....[11]....
        /*0128*/ 	.word	0x000007a0
        /*012c*/ 	.word	0x000000ff
        /*0130*/ 	.word	0x00000068
        /*0134*/ 	.short	0x0100
        /*0136*/ 	.byte	0x06
	.zero		1


	//   ....[12]....
        /*0138*/ 	.word	0x000017c0
        /*013c*/ 	.word	0x000000ff
        /*0140*/ 	.word	0x00000000
        /*0144*/ 	.short	0x010a
        /*0146*/ 	.byte	0x06
	.zero		1


	//   ....[13]....
        /*0148*/ 	.word	0x00001800
        /*014c*/ 	.word	0x000000ff
        /*0150*/ 	.word	0x00000000
        /*0154*/ 	.short	0x010a
        /*0156*/ 	.byte	0x06
	.zero		1


	//   ....[14]....
        /*0158*/ 	.word	0x000022f0
        /*015c*/ 	.word	0x000000ff
        /*0160*/ 	.word	0x00000000
        /*0164*/ 	.short	0x010a
        /*0166*/ 	.byte	0x0d
	.zero		1


	//   ....[15]....
        /*0168*/ 	.word	0x00002330
        /*016c*/ 	.word	0x000000ff
        /*0170*/ 	.word	0x00000000
        /*0174*/ 	.short	0x010a
        /*0176*/ 	.byte	0x0d
	.zero		1


	//   ....[16]....
        /*0178*/ 	.word	0x00002b20
        /*017c*/ 	.word	0x0000000e
        /*0180*/ 	.word	0x00000000
        /*0184*/ 	.short	0x0101
        /*0186*/ 	.byte	0x3f
	.zero		1


	//   ....[17]....
        /*0188*/ 	.word	0x000031c0
        /*018c*/ 	.word	0x0000000c
        /*0190*/ 	.word	0x00000000
        /*0194*/ 	.short	0x0101
        /*0196*/ 	.byte	0x3f
	.zero		1


	//   ....[18]....
        /*0198*/ 	.word	0x00008c40
        /*019c*/ 	.word	0x00000015
        /*01a0*/ 	.word	0x00000028
        /*01a4*/ 	.short	0x010a
        /*01a6*/ 	.byte	0x3f
	.zero		1


	//   ....[19]....
        /*01a8*/ 	.word	0x00008fc0
        /*01ac*/ 	.word	0x00000008
        /*01b0*/ 	.word	0x00000068
        /*01b4*/ 	.short	0x0101
        /*01b6*/ 	.byte	0x3f
	.zero		1


	//   ....[20]....
        /*01b8*/ 	.word	0x000096f0
        /*01bc*/ 	.word	0x00000006
        /*01c0*/ 	.word	0x00000000
        /*01c4*/ 	.short	0x010a
        /*01c6*/ 	.byte	0x3f
	.zero		1


	//   ....[21]....
        /*01c8*/ 	.word	0x00009770
        /*01cc*/ 	.word	0x00000007
        /*01d0*/ 	.word	0x00000000
        /*01d4*/ 	.short	0x010a
        /*01d6*/ 	.byte	0x3f
	.zero		1


	//   ....[22]....
        /*01d8*/ 	.word	0x00009800
        /*01dc*/ 	.word	0x0000000a
        /*01e0*/ 	.word	0x00000000
        /*01e4*/ 	.short	0x010a
        /*01e6*/ 	.byte	0x3f
	.zero		1


	//   ....[23]....
        /*01e8*/ 	.word	0x00009890
        /*01ec*/ 	.word	0x0000000b
        /*01f0*/ 	.word	0x00000000
        /*01f4*/ 	.short	0x010a
        /*01f6*/ 	.byte	0x3f
	.zero		1


	//   ....[24]....
        /*01f8*/ 	.word	0x00009920
        /*01fc*/ 	.word	0x00000003
        /*0200*/ 	.word	0x00000000
        /*0204*/ 	.short	0x010a
        /*0206*/ 	.byte	0x3f
	.zero		1


	//   ....[25]....
        /*0208*/ 	.word	0x00009990
        /*020c*/ 	.word	0x0000000d
        /*0210*/ 	.word	0x00000000
        /*0214*/ 	.short	0x010a
        /*0216*/ 	.byte	0x3f
	.zero		1


	//   ....[26]....
        /*0218*/ 	.word	0x000099f0
        /*021c*/ 	.word	0x0000000f
        /*0220*/ 	.word	0x00000000
        /*0224*/ 	.short	0x010a
        /*0226*/ 	.byte	0x3f
	.zero		1


	//   ....[27]....
        /*0228*/ 	.word	0x00009ac0
        /*022c*/ 	.word	0x00000015
        /*0230*/ 	.word	0x00000028
        /*0234*/ 	.short	0x010a
        /*0236*/ 	.byte	0x3f
	.zero		1


	//   ....[28]....
        /*0238*/ 	.word	0x00009b90
        /*023c*/ 	.word	0x00000006
        /*0240*/ 	.word	0x00000000
        /*0244*/ 	.short	0x010a
        /*0246*/ 	.byte	0x3f
	.zero		1


	//   ....[29]....
        /*0248*/ 	.word	0x00009be0
        /*024c*/ 	.word	0x00000007
        /*0250*/ 	.word	0x00000000
        /*0254*/ 	.short	0x010a
        /*0256*/ 	.byte	0x3f
	.zero		1


	//   ....[30]....
        /*0258*/ 	.word	0x00009c30
        /*025c*/ 	.word	0x0000000a
        /*0260*/ 	.word	0x00000000
        /*0264*/ 	.short	0x010a
        /*0266*/ 	.byte	0x3f
	.zero		1


	//   ....[31]....
        /*0268*/ 	.word	0x00009c80
        /*026c*/ 	.word	0x0000000b
        /*0270*/ 	.word	0x00000000
        /*0274*/ 	.short	0x010a
        /*0276*/ 	.byte	0x3f
	.zero		1


	//----- nvinfo : EIATTR_NUM_MBARRIERS
	.align		4
.L_28:
        /*0278*/ 	.byte	0x03, 0x38
        /*027a*/ 	.short	0x000c


	//----- nvinfo : EIATTR_EXIT_INSTR_OFFSETS
	.align		4
        /*027c*/ 	.byte	0x04, 0x1c
        /*027e*/ 	.short	(.L_30 - .L_29)


	//   ....[0]....
.L_29:
        /*0280*/ 	.word	0x00000970


	//   ....[1]....
        /*0284*/ 	.word	0x00001160


	//   ....[2]....
        /*0288*/ 	.word	0x00008350


	//   ....[3]....
        /*028c*/ 	.word	0x000088b0


	//   ....[4]....
        /*0290*/ 	.word	0x00009970


	//----- nvinfo : EIATTR_MAX_THREADS
	.align		4
.L_30:
        /*0294*/ 	.byte	0x04, 0x05
        /*0296*/ 	.short	(.L_32 - .L_31)
.L_31:
        /*0298*/ 	.word	0x00000180
        /*029c*/ 	.word	0x00000001
        /*02a0*/ 	.word	0x00000001


	//----- nvinfo : EIATTR_CRS_STACK_SIZE
	.align		4
.L_32:
        /*02a4*/ 	.byte	0x04, 0x1e
        /*02a6*/ 	.short	(.L_34 - .L_33)
.L_33:
        /*02a8*/ 	.word	0x00000000


	//----- nvinfo : EIATTR_CBANK_PARAM_SIZE
	.align		4
.L_34:
        /*02ac*/ 	.byte	0x03, 0x19
        /*02ae*/ 	.short	0x0470


	//----- nvinfo : EIATTR_PARAM_CBANK
	.align		4
        /*02b0*/ 	.byte	0x04, 0x0a
        /*02b2*/ 	.short	(.L_36 - .L_35)
	.align		4
.L_35:
        /*02b4*/ 	.word	index@(.nv.constant0._ZN7cutlass13device_kernelINS_4gemm6kernel13GemmUniversalIN4cute5tupleIJiiiiEEENS1_10collective13CollectiveMmaINS1_37MainloopSm90TmaGmmaWarpSpecializedFP8ILi5ENS5_IJNS4_1CILi2EEENSA_ILi1EEESC_EEENS1_35KernelTmaWarpSpecializedCooperativeEEENS5_IJNSA_ILi256EEENSA_ILi64EEENSA_ILi128EEEEEENS_12float_e4m3_tENS5_IJlSC_lEEESK_SL_NS4_8TiledMMAINS4_8MMA_AtomIJNS4_4SM904GMMA30MMA_64x64x32_F32E4M3E4M3_SS_TNILNSP_7ScaleInE1ELSR_1EEEEEENS4_6LayoutISD_NS5_IJSC_NSA_ILi0EEESV_EEEEENS5_IJNS4_10UnderscoreESY_SY_EEEEENS4_13SM90_TMA_LOADENS4_14ComposedLayoutINS4_7SwizzleILi3ELi4ELi3EEENS4_18smem_ptr_flag_bitsILi8EEENSU_INS5_IJNSA_ILi8EEESI_EEENS5_IJSI_SC_EEEEEEEvNS4_8identityENS4_23SM90_TMA_LOAD_MULTICASTES1B_vS1C_EENS_8epilogue10collective6detail29Sm90TmaWarpSpecializedAdapterINS1G_15DefaultEpilogueISK_SL_SL_NS1F_6thread17LinearCombinationISK_Li1EffLNS1K_9ScaleType4KindE0ELNS_15FloatRoundStyleE2ESK_EENS1_15EpilogueDefaultEEEEEvvEEEEvNT_6ParamsE)
        /*02b8*/ 	.short	0x0210
        /*02ba*/ 	.short	0x0470


	//----- nvinfo : EIATTR_SW_WAR
	.align		4
.L_36:
        /*02bc*/ 	.byte	0x04, 0x36
        /*02be*/ 	.short	(.L_38 - .L_37)
.L_37:
        /*02c0*/ 	.word	0x00000008
.L_38:


//--------------------- .nv.callgraph             --------------------------
	.section	.nv.callgraph,"",@"SHT_CUDA_CALLGRAPH"
	.align	4
	.sectionentsize	8
	.align		4
        /*0000*/ 	.word	0x00000000
	.align		4
        /*0004*/ 	.word	0xffffffff
	.align		4
        /*0008*/ 	.word	0x00000000
	.align		4
        /*000c*/ 	.word	0xfffffffe
	.align		4
        /*0010*/ 	.word	0x00000000
	.align		4
        /*0014*/ 	.word	0xfffffffd
	.align		4
        /*0018*/ 	.word	0x00000000
	.align		4
        /*001c*/ 	.word	0xfffffffc


//--------------------- .nv.constant4             --------------------------
	.section	.nv.constant4,"a",@progbits
	.align	8
	.align		8
.nv.constant4:
        /*0000*/ 	.dword	_ZN39_INTERNAL_3304912f_4_k_cu_77926be4_56034cuda3std3__45__cpo5beginE
	.align		8
        /*0008*/ 	.dword	_ZN39_INTERNAL_3304912f_4_k_cu_77926be4_56034cuda3std3__45__cpo3endE
	.align		8
        /*0010*/ 	.dword	_ZN39_INTERNAL_3304912f_4_k_cu_77926be4_56034cuda3std3__45__cpo6cbeginE
	.align		8
        /*0018*/ 	.dword	_ZN39_INTERNAL_3304912f_4_k_cu_77926be4_56034cuda3std3__45__cpo4cendE
	.align		8
        /*0020*/ 	.dword	_ZN39_INTERNAL_3304912f_4_k_cu_77926be4_56034cuda3std3__441_GLOBAL__N__3304912f_4_k_cu_77926be4_56036ignoreE
	.align		8
        /*0028*/ 	.dword	_ZN39_INTERNAL_3304912f_4_k_cu_77926be4_56034cuda3std3__419piecewise_constructE
	.align		8
        /*0030*/ 	.dword	_ZN39_INTERNAL_3304912f_4_k_cu_77926be4_56034cuda3std3__48in_placeE
	.align		8
        /*0038*/ 	.dword	_ZN39_INTERNAL_3304912f_4_k_cu_77926be4_56034cuda3std6ranges3__45__cpo4swapE
	.align		8
        /*0040*/ 	.dword	_ZN39_INTERNAL_3304912f_4_k_cu_77926be4_56034cuda3std6ranges3__45__cpo9iter_moveE
	.align		8
        /*0048*/ 	.dword	_ZN39_INTERNAL_3304912f_4_k_cu_77926be4_56034cute7productE
	.align		8
        /*0050*/ 	.dword	_ZN39_INTERNAL_3304912f_4_k_cu_77926be4_56034cute1_E


//--------------------- .text._ZN7cutlass13device_kernelINS_4gemm6kernel13GemmUniversalIN4cute5tupleIJiiiiEEENS1_10collective13CollectiveMmaINS1_37MainloopSm90TmaGmmaWarpSpecializedFP8ILi5ENS5_IJNS4_1CILi2EEENSA_ILi1EEESC_EEENS1_35KernelTmaWarpSpecializedCooperativeEEENS5_IJNSA_ILi256EEENSA_ILi64EEENSA_ILi128EEEEEENS_12float_e4m3_tENS5_IJlSC_lEEESK_SL_NS4_8TiledMMAINS4_8MMA_AtomIJNS4_4SM904GMMA30MMA_64x64x32_F32E4M3E4M3_SS_TNILNSP_7ScaleInE1ELSR_1EEEEEENS4_6LayoutISD_NS5_IJSC_NSA_ILi0EEESV_EEEEENS5_IJNS4_10UnderscoreESY_SY_EEEEENS4_13SM90_TMA_LOADENS4_14ComposedLayoutINS4_7SwizzleILi3ELi4ELi3EEENS4_18smem_ptr_flag_bitsILi8EEENSU_INS5_IJNSA_ILi8EEESI_EEENS5_IJSI_SC_EEEEEEEvNS4_8identityENS4_23SM90_TMA_LOAD_MULTICASTES1B_vS1C_EENS_8epilogue10collective6detail29Sm90TmaWarpSpecializedAdapterINS1G_15DefaultEpilogueISK_SL_SL_NS1F_6thread17LinearCombinationISK_Li1EffLNS1K_9ScaleType4KindE0ELNS_15FloatRoundStyleE2ESK_EENS1_15EpilogueDefaultEEEEEvvEEEEvNT_6ParamsE --------------------------
	.section	.text._ZN7cutlass13device_kernelINS_4gemm6kernel13GemmUniversalIN4cute5tupleIJiiiiEEENS1_10collective13CollectiveMmaINS1_37MainloopSm90TmaGmmaWarpSpecializedFP8ILi5ENS5_IJNS4_1CILi2EEENSA_ILi1EEESC_EEENS1_35KernelTmaWarpSpecializedCooperativeEEENS5_IJNSA_ILi256EEENSA_ILi64EEENSA_ILi128EEEEEENS_12float_e4m3_tENS5_IJlSC_lEEESK_SL_NS4_8TiledMMAINS4_8MMA_AtomIJNS4_4SM904GMMA30MMA_64x64x32_F32E4M3E4M3_SS_TNILNSP_7ScaleInE1ELSR_1EEEEEENS4_6LayoutISD_NS5_IJSC_NSA_ILi0EEESV_EEEEENS5_IJNS4_10UnderscoreESY_SY_EEEEENS4_13SM90_TMA_LOADENS4_14ComposedLayoutINS4_7SwizzleILi3ELi4ELi3EEENS4_18smem_ptr_flag_bitsILi8EEENSU_INS5_IJNSA_ILi8EEESI_EEENS5_IJSI_SC_EEEEEEEvNS4_8identityENS4_23SM90_TMA_LOAD_MULTICASTES1B_vS1C_EENS_8epilogue10collective6detail29Sm90TmaWarpSpecializedAdapterINS1G_15DefaultEpilogueISK_SL_SL_NS1F_6thread17LinearCombinationISK_Li1EffLNS1K_9ScaleType4KindE0ELNS_15FloatRoundStyleE2ESK_EENS1_15EpilogueDefaultEEEEEvvEEEEvNT_6ParamsE,"ax",@progbits
	.align	128
.text._ZN7cutlass13device_kernelINS_4gemm6kernel13GemmUniversalIN4cute5tupleIJiiiiEEENS1_10collective13CollectiveMmaINS1_37MainloopSm90TmaGmmaWarpSpecializedFP8ILi5ENS5_IJNS4_1CILi2EEENSA_ILi1EEESC_EEENS1_35KernelTmaWarpSpecializedCooperativeEEENS5_IJNSA_ILi256EEENSA_ILi64EEENSA_ILi128EEEEEENS_12float_e4m3_tENS5_IJlSC_lEEESK_SL_NS4_8TiledMMAINS4_8MMA_AtomIJNS4_4SM904GMMA30MMA_64x64x32_F32E4M3E4M3_SS_TNILNSP_7ScaleInE1ELSR_1EEEEEENS4_6LayoutISD_NS5_IJSC_NSA_ILi0EEESV_EEEEENS5_IJNS4_10UnderscoreESY_SY_EEEEENS4_13SM90_TMA_LOADENS4_14ComposedLayoutINS4_7SwizzleILi3ELi4ELi3EEENS4_18smem_ptr_flag_bitsILi8EEENSU_INS5_IJNSA_ILi8EEESI_EEENS5_IJSI_SC_EEEEEEEvNS4_8identityENS4_23SM90_TMA_LOAD_MULTICASTES1B_vS1C_EENS_8epilogue10collective6detail29Sm90TmaWarpSpecializedAdapterINS1G_15DefaultEpilogueISK_SL_SL_NS1F_6thread17LinearCombinationISK_Li1EffLNS1K_9ScaleType4KindE0ELNS_15FloatRoundStyleE2ESK_EENS1_15EpilogueDefaultEEEEEvvEEEEvNT_6ParamsE:
        .type           _ZN7cutlass13device_kernelINS_4gemm6kernel13GemmUniversalIN4cute5tupleIJiiiiEEENS1_10collective13CollectiveMmaINS1_37MainloopSm90TmaGmmaWarpSpecializedFP8ILi5ENS5_IJNS4_1CILi2EEENSA_ILi1EEESC_EEENS1_35KernelTmaWarpSpecializedCooperativeEEENS5_IJNSA_ILi256EEENSA_ILi64EEENSA_ILi128EEEEEENS_12float_e4m3_tENS5_IJlSC_lEEESK_SL_NS4_8TiledMMAINS4_8MMA_AtomIJNS4_4SM904GMMA30MMA_64x64x32_F32E4M3E4M3_SS_TNILNSP_7ScaleInE1ELSR_1EEEEEENS4_6LayoutISD_NS5_IJSC_NSA_ILi0EEESV_EEEEENS5_IJNS4_10UnderscoreESY_SY_EEEEENS4_13SM90_TMA_LOADENS4_14ComposedLayoutINS4_7SwizzleILi3ELi4ELi3EEENS4_18smem_ptr_flag_bitsILi8EEENSU_INS5_IJNSA_ILi8EEESI_EEENS5_IJSI_SC_EEEEEEEvNS4_8identityENS4_23SM90_TMA_LOAD_MULTICASTES1B_vS1C_EENS_8epilogue10collective6detail29Sm90TmaWarpSpecializedAdapterINS1G_15DefaultEpilogueISK_SL_SL_NS1F_6thread17LinearCombinationISK_Li1EffLNS1K_9ScaleType4KindE0ELNS_15FloatRoundStyleE2ESK_EENS1_15EpilogueDefaultEEEEEvvEEEEvNT_6ParamsE,@function
        .size           _ZN7cutlass13device_kernelINS_4gemm6kernel13GemmUniversalIN4cute5tupleIJiiiiEEENS1_10collective13CollectiveMmaINS1_37MainloopSm90TmaGmmaWarpSpecializedFP8ILi5ENS5_IJNS4_1CILi2EEENSA_ILi1EEESC_EEENS1_35KernelTmaWarpSpecializedCooperativeEEENS5_IJNSA_ILi256EEENSA_ILi64EEENSA_ILi128EEEEEENS_12float_e4m3_tENS5_IJlSC_lEEESK_SL_NS4_8TiledMMAINS4_8MMA_AtomIJNS4_4SM904GMMA30MMA_64x64x32_F32E4M3E4M3_SS_TNILNSP_7ScaleInE1ELSR_1EEEEEENS4_6LayoutISD_NS5_IJSC_NSA_ILi0EEESV_EEEEENS5_IJNS4_10UnderscoreESY_SY_EEEEENS4_13SM90_TMA_LOADENS4_14ComposedLayoutINS4_7SwizzleILi3ELi4ELi3EEENS4_18smem_ptr_flag_bitsILi8EEENSU_INS5_IJNSA_ILi8EEESI_EEENS5_IJSI_SC_EEEEEEEvNS4_8identityENS4_23SM90_TMA_LOAD_MULTICASTES1B_vS1C_EENS_8epilogue10collective6detail29Sm90TmaWarpSpecializedAdapterINS1G_15DefaultEpilogueISK_SL_SL_NS1F_6thread17LinearCombinationISK_Li1EffLNS1K_9ScaleType4KindE0ELNS_15FloatRoundStyleE2ESK_EENS1_15EpilogueDefaultEEEEEvvEEEEvNT_6ParamsE,(.L_x_208 - _ZN7cutlass13device_kernelINS_4gemm6kernel13GemmUniversalIN4cute5tupleIJiiiiEEENS1_10collective13CollectiveMmaINS1_37MainloopSm90TmaGmmaWarpSpecializedFP8ILi5ENS5_IJNS4_1CILi2EEENSA_ILi1EEESC_EEENS1_35KernelTmaWarpSpecializedCooperativeEEENS5_IJNSA_ILi256EEENSA_ILi64EEENSA_ILi128EEEEEENS_12float_e4m3_tENS5_IJlSC_lEEESK_SL_NS4_8TiledMMAINS4_8MMA_AtomIJNS4_4SM904GMMA30MMA_64x64x32_F32E4M3E4M3_SS_TNILNSP_7ScaleInE1ELSR_1EEEEEENS4_6LayoutISD_NS5_IJSC_NSA_ILi0EEESV_EEEEENS5_IJNS4_10UnderscoreESY_SY_EEEEENS4_13SM90_TMA_LOADENS4_14ComposedLayoutINS4_7SwizzleILi3ELi4ELi3EEENS4_18smem_ptr_flag_bitsILi8EEENSU_INS5_IJNSA_ILi8EEESI_EEENS5_IJSI_SC_EEEEEEEvNS4_8identityENS4_23SM90_TMA_LOAD_MULTICASTES1B_vS1C_EENS_8epilogue10collective6detail29Sm90TmaWarpSpecializedAdapterINS1G_15DefaultEpilogueISK_SL_SL_NS1F_6thread17LinearCombinationISK_Li1EffLNS1K_9ScaleType4KindE0ELNS_15FloatRoundStyleE2ESK_EENS1_15EpilogueDefaultEEEEEvvEEEEvNT_6ParamsE)
        .other          _ZN7cutlass13device_kernelINS_4gemm6kernel13GemmUniversalIN4cute5tupleIJiiiiEEENS1_10collective13CollectiveMmaINS1_37MainloopSm90TmaGmmaWarpSpecializedFP8ILi5ENS5_IJNS4_1CILi2EEENSA_ILi1EEESC_EEENS1_35KernelTmaWarpSpecializedCooperativeEEENS5_IJNSA_ILi256EEENSA_ILi64EEENSA_ILi128EEEEEENS_12float_e4m3_tENS5_IJlSC_lEEESK_SL_NS4_8TiledMMAINS4_8MMA_AtomIJNS4_4SM904GMMA30MMA_64x64x32_F32E4M3E4M3_SS_TNILNSP_7ScaleInE1ELSR_1EEEEEENS4_6LayoutISD_NS5_IJSC_NSA_ILi0EEESV_EEEEENS5_IJNS4_10UnderscoreESY_SY_EEEEENS4_13SM90_TMA_LOADENS4_14ComposedLayoutINS4_7SwizzleILi3ELi4ELi3EEENS4_18smem_ptr_flag_bitsILi8EEENSU_INS5_IJNSA_ILi8EEESI_EEENS5_IJSI_SC_EEEEEEEvNS4_8identityENS4_23SM90_TMA_LOAD_MULTICASTES1B_vS1C_EENS_8epilogue10collective6detail29Sm90TmaWarpSpecializedAdapterINS1G_15DefaultEpilogueISK_SL_SL_NS1F_6thread17LinearCombinationISK_Li1EffLNS1K_9ScaleType4KindE0ELNS_15FloatRoundStyleE2ESK_EENS1_15EpilogueDefaultEEEEEvvEEEEvNT_6ParamsE,@"STO_CUDA_ENTRY STV_DEFAULT"
_ZN7cutlass13device_kernelINS_4gemm6kernel13GemmUniversalIN4cute5tupleIJiiiiEEENS1_10collective13CollectiveMmaINS1_37MainloopSm90TmaGmmaWarpSpecializedFP8ILi5ENS5_IJNS4_1CILi2EEENSA_ILi1EEESC_EEENS1_35KernelTmaWarpSpecializedCooperativeEEENS5_IJNSA_ILi256EEENSA_ILi64EEENSA_ILi128EEEEEENS_12float_e4m3_tENS5_IJlSC_lEEESK_SL_NS4_8TiledMMAINS4_8MMA_AtomIJNS4_4SM904GMMA30MMA_64x64x32_F32E4M3E4M3_SS_TNILNSP_7ScaleInE1ELSR_1EEEEEENS4_6LayoutISD_NS5_IJSC_NSA_ILi0EEESV_EEEEENS5_IJNS4_10UnderscoreESY_SY_EEEEENS4_13SM90_TMA_LOADENS4_14ComposedLayoutINS4_7SwizzleILi3ELi4ELi3EEENS4_18smem_ptr_flag_bitsILi8EEENSU_INS5_IJNSA_ILi8EEESI_EEENS5_IJSI_SC_EEEEEEEvNS4_8identityENS4_23SM90_TMA_LOAD_MULTICASTES1B_vS1C_EENS_8epilogue10collective6detail29Sm90TmaWarpSpecializedAdapterINS1G_15DefaultEpilogueISK_SL_SL_NS1F_6thread17LinearCombinationISK_Li1EffLNS1K_9ScaleType4KindE0ELNS_15FloatRoundStyleE2ESK_EENS1_15EpilogueDefaultEEEEEvvEEEEvNT_6ParamsE:
[----:B------:R-:W-:Y:S01]  /*0000*/  LDC R1, c[0x0][0x28] ;  /* 0x00000a00ff017b82 */ /* 0x000fe20000000800 */
[----:B------:R-:W0:Y:S01]  /*0010*/  S2R R0, SR_TID.X ;  /* 0x0000000000007919 */ /* 0x000e220000002100 */
[----:B------:R-:W-:Y:S01]  /*0020*/  ELECT P0, URZ, PT ;  /* 0x00000000003f782f */ /* 0x000fe20003800000 */
[----:B------:R-:W-:Y:S01]  /*0030*/  BSSY B0, `(.L_x_0) ;  /* 0x000000f000007945 */ /* 0x000fe20003800000 */
[--C-:B0-----:R-:W-:Y:S02]  /*0040*/  SHF.R.U32.HI R2, RZ, 0x5, R0.reuse ;  /* 0x00000005ff027819 */ /* 0x101fe40000011600 */
[----:B------:R-:W-:-:S03]  /*0050*/  SHF.R.U32.HI R3, RZ, 0x7, R0 ;  /* 0x00000007ff037819 */ /* 0x000fc60000011600 */
[----:B------:R-:W0:Y:S04]  /*0060*/  SHFL.IDX PT, R7, R2, RZ, 0x1f ;  /* 0x00001fff02077589 */ /* 0x000e2800000e0000 */
[----:B------:R-:W1:Y:S01]  /*0070*/  SHFL.IDX PT, R3, R3, RZ, 0x1f ;  /* 0x00001fff03037589 */ /* 0x000e6200000e0000 */
[----:B0-----:R-:W-:-:S13]  /*0080*/  ISETP.NE.OR P0, PT, R7, RZ, !P0 ;  /* 0x000000ff0700720c */ /* 0x001fda0004705670 */
[----:B-1----:R-:W-:Y:S05]  /*0090*/  @P0 BRA `(.L_x_1) ;  /* 0x0000000000200947 */ /* 0x002fea0003800000 */
[----:B------:R-:W-:Y:S02]  /*00a0*/  ULDC.64 UR4, c[0x0][0x198] ;  /* 0x0000660000047ab9 */ /* 0x000fe40000000a00 */
[----:B------:R-:W-:Y:S02]  /*00b0*/  UIADD3 UR6, UP0, UR4, 0xf0, URZ ;  /* 0x000000f004067890 */ /* 0x000fe4000ff1e03f */
[----:B------:R-:W-:Y:S02]  /*00c0*/  UIADD3 UR4, UP1, UR4, 0x1f0, URZ ;  /* 0x000001f004047890 */ /* 0x000fe4000ff3e03f */
[----:B------:R-:W-:Y:S02]  /*00d0*/  UIADD3.X UR7, URZ, UR5, URZ, UP0, !UPT ;  /* 0x000000053f077290 */ /* 0x000fe400087fe43f */
[----:B------:R-:W-:-:S07]  /*00e0*/  UIADD3.X UR5, URZ, UR5, URZ, UP1, !UPT ;  /* 0x000000053f057290 */ /* 0x000fce0008ffe43f */
[----:B------:R0:W-:Y:S02]  /*00f0*/  UTMACCTL.PF [UR6] ;  /* 0x00000000060079b9 */ /* 0x0001e40008040000 */
[----:B------:R0:W-:Y:S02]  /*0100*/  UTMACCTL.PF [UR4] ;  /* 0x00000000040079b9 */ /* 0x0001e40008040000 */
[----:B0-----:R-:W-:Y:S01]  /*0110*/  NOP ;  /* 0x0000000000007918 */ /* 0x001fe20000000000 */
.L_x_1:
[----:B------:R-:W-:Y:S05]  /*0120*/  BSYNC B0 ;  /* 0x0000000000007941 */ /* 0x000fea0003800000 */
.L_x_0:
[----:B------:R-:W0:Y:S02]  /*0130*/  SHFL.IDX PT, R4, R2, RZ, 0x1f ;  /* 0x00001fff02047589 */ /* 0x000e2400000e0000 */
[----:B0-----:R-:W-:-:S13]  /*0140*/  ISETP.NE.AND P0, PT, R4, RZ, PT ;  /* 0x000000ff0400720c */ /* 0x001fda0003f05270 */
[----:B------:R-:W-:Y:S05]  /*0150*/  @P0 BRA `(.L_x_2) ;  /* 0x0000000000600947 */ /* 0x000fea0003800000 */
[----:B------:R-:W0:Y:S01]  /*0160*/  S2UR UR8, SR_CgaCtaId ;  /* 0x00000000000879c3 */ /* 0x000e220000008800 */
[----:B------:R-:W-:Y:S01]  /*0170*/  UMOV UR4, 0x400 ;  /* 0x0000040000047882 */ /* 0x000fe20000000000 */
[----:B------:R-:W-:Y:S01]  /*0180*/  UMOV UR5, 0x1 ;  /* 0x0000000100057882 */ /* 0x000fe20000000000 */
[----:B------:R-:W-:Y:S01]  /*0190*/  UMOV UR6, 0x4 ;  /* 0x0000000400067882 */ /* 0x000fe20000000000 */
[----:B------:R-:W-:Y:S01]  /*01a0*/  ELECT P0, URZ, PT ;  /* 0x00000000003f782f */ /* 0x000fe20003800000 */
[----:B------:R-:W-:-:S04]  /*01b0*/  UIADD3 UR6, -UR6, 0x100000, URZ ;  /* 0x0010000006067890 */ /* 0x000fc8000fffe13f */
[----:B------:R-:W-:Y:S02]  /*01c0*/  USHF.L.U32 UR7, UR6, 0xb, URZ ;  /* 0x0000000b06077899 */ /* 0x000fe4000800063f */
[----:B------:R-:W-:Y:S02]  /*01d0*/  USHF.L.U32 UR6, UR6, 0x1, URZ ;  /* 0x0000000106067899 */ /* 0x000fe4000800063f */
[----:B0-----:R-:W-:Y:S02]  /*01e0*/  ULEA UR8, UR8, UR4, 0x18 ;  /* 0x0000000408087291 */ /* 0x001fe4000f8ec03f */
[----:B------:R-:W-:-:S04]  /*01f0*/  UIADD3 UR4, -UR5, 0x100000, URZ ;  /* 0x0010000005047890 */ /* 0x000fc8000fffe13f */
[----:B------:R-:W-:Y:S02]  /*0200*/  USHF.L.U32 UR5, UR4, 0xb, URZ ;  /* 0x0000000b04057899 */ /* 0x000fe4000800063f */
[----:B------:R-:W-:Y:S01]  /*0210*/  USHF.L.U32 UR4, UR4, 0x1, URZ ;  /* 0x0000000104047899 */ /* 0x000fe2000800063f */
[----:B------:R-:W0:Y:S11]  /*0220*/  FENCE.VIEW.ASYNC.S ;  /* 0x00000000000073c6 */ /* 0x000e360000000000 */
[----:B0-----:R0:W1:Y:S01]  /*0230*/  SYNCS.EXCH.64 URZ, [UR8], UR4 ;  /* 0x00000004083f75b2 */ /* 0x0010620008000100 */
[----:B------:R0:W2:Y:S01]  /*0240*/  SYNCS.EXCH.64 URZ, [UR8+0x28], UR6 ;  /* 0x00002806083f75b2 */ /* 0x0000a20008000100 */
[----:B------:R0:W3:Y:S01]  /*0250*/  SYNCS.EXCH.64 URZ, [UR8+0x8], UR4 ;  /* 0x00000804083f75b2 */ /* 0x0000e20008000100 */
[----:B------:R0:W4:Y:S01]  /*0260*/  SYNCS.EXCH.64 URZ, [UR8+0x30], UR6 ;  /* 0x00003006083f75b2 */ /* 0x0001220008000100 */
[----:B------:R0:W0:Y:S01]  /*0270*/  SYNCS.EXCH.64 URZ, [UR8+0x10], UR4 ;  /* 0x00001004083f75b2 */ /* 0x0000220008000100 */
[----:B------:R0:W0:Y:S01]  /*0280*/  SYNCS.EXCH.64 URZ, [UR8+0x38], UR6 ;  /* 0x00003806083f75b2 */ /* 0x0000220008000100 */
[----:B------:R0:W0:Y:S01]  /*0290*/  SYNCS.EXCH.64 URZ, [UR8+0x18], UR4 ;  /* 0x00001804083f75b2 */ /* 0x0000220008000100 */
[----:B------:R0:W0:Y:S01]  /*02a0*/  SYNCS.EXCH.64 URZ, [UR8+0x40], UR6 ;  /* 0x00004006083f75b2 */ /* 0x0000220008000100 */
[----:B------:R0:W0:Y:S01]  /*02b0*/  SYNCS.EXCH.64 URZ, [UR8+0x20], UR4 ;  /* 0x00002004083f75b2 */ /* 0x0000220008000100 */
[----:B------:R0:W0:Y:S01]  /*02c0*/  SYNCS.EXCH.64 URZ, [UR8+0x48], UR6 ;  /* 0x00004806083f75b2 */ /* 0x0000220008000100 */
[----:B------:R-:W-:Y:S01]  /*02d0*/  NOP ;  /* 0x0000000000007918 */ /* 0x000fe20000000000 */
.L_x_2:
[----:B------:R-:W-:Y:S01]  /*02e0*/  SHF.R.S32.HI R5, RZ, 0x1f, R0 ;  /* 0x0000001fff057819 */ /* 0x000fe20000011400 */
[----:B------:R-:W5:Y:S01]  /*02f0*/  SHFL.IDX PT, R2, R2, RZ, 0x1f ;  /* 0x00001fff02027589 */ /* 0x000f6200000e0000 */
[----:B0-----:R-:W0:Y:S01]  /*0300*/  S2UR UR8, SR_CTAID.X ;  /* 0x00000000000879c3 */ /* 0x001e220000002500 */
[----:B------:R-:W-:Y:S02]  /*0310*/  ELECT P0, URZ, PT ;  /* 0x00000000003f782f */ /* 0x000fe40003800000 */
[----:B------:R-:W-:Y:S01]  /*0320*/  LEA.HI R5, R5, R0, RZ, 0x7 ;  /* 0x0000000005057211 */ /* 0x000fe200078f38ff */
[----:B------:R-:W1:Y:S01]  /*0330*/  S2R R8, SR_CTAID.Y ;  /* 0x0000000000087919 */ /* 0x000e620000002600 */
[----:B------:R-:W-:Y:S01]  /*0340*/  SHF.R.S32.HI R11, RZ, 0x1f, R4 ;  /* 0x0000001fff0b7819 */ /* 0x000fe20000011404 */
[----:B------:R-:W-:Y:S01]  /*0350*/  ULDC UR4, c[0x0][0x150] ;  /* 0x0000540000047ab9 */ /* 0x000fe20000000800 */
[----:B------:R-:W-:Y:S01]  /*0360*/  LOP3.LUT R5, R5, 0xffffff80, RZ, 0xc0, !PT ;  /* 0xffffff8005057812 */ /* 0x000fe200078ec0ff */
[----:B------:R-:W-:Y:S01]  /*0370*/  VIADD R16, R3, 0xffffffff ;  /* 0xffffffff03107836 */ /* 0x000fe20000000000 */
[----:B------:R-:W-:Y:S01]  /*0380*/  LEA.HI R11, R11, R4, RZ, 0x2 ;  /* 0x000000040b0b7211 */ /* 0x000fe200078f10ff */
[----:B------:R-:W2:Y:S01]  /*0390*/  LDC R12, c[0x0][0x144] ;  /* 0x00005100ff0c7b82 */ /* 0x000ea20000000800 */
[----:B------:R-:W-:Y:S01]  /*03a0*/  NOP ;  /* 0x0000000000007918 */ /* 0x000fe20000000000 */
[----:B------:R-:W-:Y:S01]  /*03b0*/  IMAD.IADD R6, R0, 0x1, -R5 ;  /* 0x0000000100067824 */ /* 0x000fe200078e0a05 */
[----:B------:R-:W-:Y:S01]  /*03c0*/  LOP3.LUT R11, R11, 0x3ffffffc, RZ, 0xc0, !PT ;  /* 0x3ffffffc0b0b7812 */ /* 0x000fe200078ec0ff */
[----:B------:R-:W-:Y:S01]  /*03d0*/  NOP ;  /* 0x0000000000007918 */ /* 0x000fe20000000000 */
[----:B------:R-:W-:-:S02]  /*03e0*/  ISETP.NE.AND P4, PT, R3, RZ, PT ;  /* 0x000000ff0300720c */ /* 0x000fc40003f85270 */
[----:B------:R-:W-:Y:S01]  /*03f0*/  SHF.R.S32.HI R5, RZ, 0x1f, R6 ;  /* 0x0000001fff057819 */ /* 0x000fe20000011406 */
[----:B------:R-:W-:Y:S01]  /*0400*/  IMAD.IADD R4, R4, 0x1, -R11 ;  /* 0x0000000104047824 */ /* 0x000fe200078e0a0b */
[----:B------:R-:W3:Y:S01]  /*0410*/  LDC R14, c[0x0][0x140] ;  /* 0x00005000ff0e7b82 */ /* 0x000ee20000000800 */
[----:B------:R-:W-:Y:S02]  /*0420*/  ISETP.GE.U32.AND P6, PT, R16, 0x2, PT ;  /* 0x000000021000780c */ /* 0x000fe40003fc6070 */
[----:B------:R-:W-:Y:S02]  /*0430*/  LEA.HI R5, R5, R6, RZ, 0x3 ;  /* 0x0000000605057211 */ /* 0x000fe400078f18ff */
[----:B-----5:R-:W-:Y:S02]  /*0440*/  ISETP.NE.OR P0, PT, R2, RZ, !P0 ;  /* 0x000000ff0200720c */ /* 0x020fe40004705670 */
[--C-:B------:R-:W-:Y:S01]  /*0450*/  SHF.R.S32.HI R2, RZ, 0x3, R5.reuse ;  /* 0x00000003ff027819 */ /* 0x100fe20000011405 */
[----:B------:R-:W5:Y:S01]  /*0460*/  LDC R13, c[0x0][0x148] ;  /* 0x00005200ff0d7b82 */ /* 0x000f620000000800 */
[----:B------:R-:W-:-:S02]  /*0470*/  SHF.R.S32.HI R5, RZ, 0x1f, R5 ;  /* 0x0000001fff057819 */ /* 0x000fc40000011405 */
[----:B0-----:R-:W-:Y:S02]  /*0480*/  I2FP.F32.U32 R10, UR8 ;  /* 0x00000008000a7c45 */ /* 0x001fe40008201000 */
[----:B------:R-:W-:-:S03]  /*0490*/  LEA.HI R5, R5, R2, RZ, 0x2 ;  /* 0x0000000205057211 */ /* 0x000fc600078f10ff */
[----:B------:R-:W-:Y:S01]  /*04a0*/  FMUL R10, R10, UR4 ;  /* 0x000000040a0a7c20 */ /* 0x000fe20008400000 */
[----:B------:R-:W-:Y:S01]  /*04b0*/  LOP3.LUT R5, R5, 0xfffffffc, RZ, 0xc0, !PT ;  /* 0xfffffffc05057812 */ /* 0x000fe200078ec0ff */
[----:B------:R-:W-:Y:S01]  /*04c0*/  VOTEU.ALL UP0, P0 ;  /* 0x00000000003f7886 */ /* 0x000fe20000000000 */
[----:B-1----:R-:W-:Y:S01]  /*04d0*/  I2FP.F32.U32 R11, R8 ;  /* 0x00000008000b7245 */ /* 0x002fe20000201000 */
[----:B------:R-:W-:Y:S01]  /*04e0*/  ULDC UR4, c[0x0][0x154] ;  /* 0x0000550000047ab9 */ /* 0x000fe20000000800 */
[----:B------:R-:W-:Y:S01]  /*04f0*/  VOTEU.ALL UP1, P0 ;  /* 0x00000000003f7886 */ /* 0x000fe20000020000 */
[----:B------:R-:W0:Y:S01]  /*0500*/  F2I.U32.TRUNC.NTZ R10, R10 ;  /* 0x0000000a000a7305 */ /* 0x000e22000020f000 */
[----:B------:R-:W-:Y:S01]  /*0510*/  IMAD.IADD R5, R2, 0x1, -R5 ;  /* 0x0000000102057824 */ /* 0x000fe200078e0a05 */
[----:B------:R-:W1:Y:S01]  /*0520*/  @!UP0 S2UR UR7, SR_CgaCtaId ;  /* 0x00000000000789c3 */ /* 0x000e620000008800 */
[----:B------:R-:W-:Y:S01]  /*0530*/  @!UP0 UMOV UR6, 0x400 ;  /* 0x0000040000068882 */ /* 0x000fe20000000000 */
[----:B---3--:R-:W-:Y:S01]  /*0540*/  ISETP.EQ.U32.AND P2, PT, R14, 0x1, PT ;  /* 0x000000010e00780c */ /* 0x008fe20003f42070 */
[----:B------:R-:W-:-:S05]  /*0550*/  IMAD R5, R4, 0x4, R5 ;  /* 0x0000000404057824 */ /* 0x000fca00078e0205 */
[----:B------:R-:W-:-:S04]  /*0560*/  LEA.HI R2, R5, R5, RZ, 0x1 ;  /* 0x0000000505027211 */ /* 0x000fc800078f08ff */
[----:B------:R-:W-:Y:S01]  /*0570*/  LOP3.LUT R4, R2, 0xfffffffe, RZ, 0xc0, !PT ;  /* 0xfffffffe02047812 */ /* 0x000fe200078ec0ff */
[----:B0-----:R-:W-:Y:S02]  /*0580*/  IMAD.MOV R15, RZ, RZ, -R10 ;  /* 0x000000ffff0f7224 */ /* 0x001fe400078e0a0a */
[----:B------:R-:W-:Y:S01]  /*0590*/  FMUL R10, R11, UR4 ;  /* 0x000000040b0a7c20 */ /* 0x000fe20008400000 */
[----:B------:R-:W-:Y:S01]  /*05a0*/  SHF.R.S32.HI R2, RZ, 0x1f, R7 ;  /* 0x0000001fff027819 */ /* 0x000fe20000011407 */
[----:B------:R-:W-:Y:S01]  /*05b0*/  UMOV UR4, 0x20 ;  /* 0x0000002000047882 */ /* 0x000fe20000000000 */
[----:B--2---:R-:W-:Y:S01]  /*05c0*/  IMAD R12, R12, R15, UR8 ;  /* 0x000000080c0c7e24 */ /* 0x004fe2000f8e020f */
[----:B------:R-:W-:-:S04]  /*05d0*/  @!UP0 UIADD3 UR4, -UR4, 0x100000, URZ ;  /* 0x0010000004048890 */ /* 0x000fc8000fffe13f */
[----:B------:R-:W-:Y:S02]  /*05e0*/  @!UP0 USHF.L.U32 UR5, UR4, 0xb, URZ ;  /* 0x0000000b04058899 */ /* 0x000fe4000800063f */
[----:B------:R-:W-:Y:S01]  /*05f0*/  @!UP0 USHF.L.U32 UR4, UR4, 0x1, URZ ;  /* 0x0000000104048899 */ /* 0x000fe2000800063f */
[C---:B------:R-:W-:Y:S01]  /*0600*/  IMAD.IADD R11, R5.reuse, 0x1, -R4 ;  /* 0x00000001050b7824 */ /* 0x040fe200078e0a04 */
[----:B------:R-:W0:Y:S01]  /*0610*/  F2I.U32.TRUNC.NTZ R10, R10 ;  /* 0x0000000a000a7305 */ /* 0x000e22000020f000 */
[----:B------:R-:W-:Y:S01]  /*0620*/  LEA.HI R2, R2, R7, RZ, 0x2 ;  /* 0x0000000702027211 */ /* 0x000fe200078f10ff */
[----:B------:R-:W-:Y:S02]  /*0630*/  IMAD.SHL.U32 R4, R5, 0x4, RZ ;  /* 0x0000000405047824 */ /* 0x000fe400078e00ff */
[----:B------:R-:W-:Y:S01]  /*0640*/  ISETP.NE.AND P3, PT, R11, R12, PT ;  /* 0x0000000c0b00720c */ /* 0x000fe20003f65270 */
[----:B-1----:R-:W-:Y:S01]  /*0650*/  @!UP0 ULEA UR6, UR7, UR6, 0x18 ;  /* 0x0000000607068291 */ /* 0x002fe2000f8ec03f */
[----:B------:R-:W-:Y:S01]  /*0660*/  LOP3.LUT R2, R2, 0xfffffffc, RZ, 0xc0, !PT ;  /* 0xfffffffc02027812 */ /* 0x000fe200078ec0ff */
[----:B------:R-:W-:Y:S01]  /*0670*/  VOTEU.ALL UP0, P0 ;  /* 0x00000000003f7886 */ /* 0x000fe20000000000 */
[----:B------:R-:W-:-:S02]  /*0680*/  LOP3.LUT R5, R5, 0xc, R4, 0x78, !PT ;  /* 0x0000000c05057812 */ /* 0x000fc400078e7804 */
[----:B------:R-:W-:Y:S01]  /*0690*/  LOP3.LUT P0, RZ, R6, 0x7, RZ, 0xc0, !PT ;  /* 0x0000000706ff7812 */ /* 0x000fe2000780c0ff */
[----:B------:R-:W-:Y:S02]  /*06a0*/  IMAD.IADD R7, R7, 0x1, -R2 ;  /* 0x0000000107077824 */ /* 0x000fe400078e0a02 */
[----:B------:R-:W-:Y:S01]  /*06b0*/  IMAD.MOV.U32 R6, RZ, RZ, 0x1 ;  /* 0x00000001ff067424 */ /* 0x000fe200078e00ff */
[----:B------:R-:W-:Y:S01]  /*06c0*/  ISETP.LT.U32.AND P0, PT, R5, 0x2, !P0 ;  /* 0x000000020500780c */ /* 0x000fe20004701070 */
[----:B0-----:R-:W-:Y:S01]  /*06d0*/  IMAD.MOV R20, RZ, RZ, -R10 ;  /* 0x000000ffff147224 */ /* 0x001fe200078e0a0a */
[----:B------:R-:W-:Y:S01]  /*06e0*/  ISETP.NE.AND P1, PT, R7, 0x3, PT ;  /* 0x000000030700780c */ /* 0x000fe20003f25270 */
[----:B------:R-:W0:Y:S02]  /*06f0*/  FENCE.VIEW.ASYNC.S ;  /* 0x00000000000073c6 */ /* 0x000e240000000000 */
[----:B0-----:R0:W1:Y:S01]  /*0700*/  @!UP0 SYNCS.EXCH.64 URZ, [UR6+0x60], UR4 ;  /* 0x00006004063f85b2 */ /* 0x0010620008000100 */
[----:B------:R-:W-:Y:S01]  /*0710*/  @P3 LEA.HI R2, R5, R5, RZ, 0x1 ;  /* 0x0000000505023211 */ /* 0x000fe200078f08ff */
[----:B-----5:R-:W-:Y:S01]  /*0720*/  IMAD R11, R13, R20, R8 ;  /* 0x000000140d0b7224 */ /* 0x020fe200078e0208 */
[----:B------:R-:W-:-:S02]  /*0730*/  ISETP.EQ.OR P1, PT, R7, RZ, !P1 ;  /* 0x000000ff0700720c */ /* 0x000fc40004f22670 */
[----:B------:R-:W-:Y:S02]  /*0740*/  @P3 SHF.R.S32.HI R2, RZ, 0x1, R2 ;  /* 0x00000001ff023819 */ /* 0x000fe40000011402 */
[----:B------:R-:W-:Y:S02]  /*0750*/  ISETP.EQ.AND P1, PT, R3, RZ, P1 ;  /* 0x000000ff0300720c */ /* 0x000fe40000f22270 */
[----:B------:R-:W-:Y:S02]  /*0760*/  @P3 ISETP.NE.AND P5, PT, R2, R11, PT ;  /* 0x0000000b0200320c */ /* 0x000fe40003fa5270 */
[----:B------:R-:W-:Y:S02]  /*0770*/  SEL R3, RZ, 0x1, !P0 ;  /* 0x00000001ff037807 */ /* 0x000fe40004000000 */
[----:B------:R-:W-:Y:S02]  /*0780*/  @P3 SEL R6, RZ, 0x1, P5 ;  /* 0x00000001ff063807 */ /* 0x000fe40002800000 */
[----:B------:R-:W-:Y:S01]  /*0790*/  SEL R4, RZ, 0x1, !P1 ;  /* 0x00000001ff047807 */ /* 0x000fe20004800000 */
[----:B------:R0:W2:Y:S01]  /*07a0*/  @!UP1 SYNCS.EXCH.64 URZ, [UR6+0x68], UR4 ;  /* 0x00006804063f95b2 */ /* 0x0000a20008000100 */
[----:B------:R-:W-:Y:S01]  /*07b0*/  LOP3.LUT R6, R6, R3, RZ, 0xc0, !PT ;  /* 0x0000000306067212 */ /* 0x000fe200078ec0ff */
[----:B------:R-:W-:Y:S01]  /*07c0*/  NOP ;  /* 0x0000000000007918 */ /* 0x000fe20000000000 */
[----:B------:R-:W-:Y:S01]  /*07d0*/  SEL R4, R4, 0x2, P6 ;  /* 0x0000000204047807 */ /* 0x000fe20003000000 */
[----:B------:R-:W-:Y:S06]  /*07e0*/  @!P2 BRA `(.L_x_3) ;  /* 0x000000000008a947 */ /* 0x000fec0003800000 */
[----:B-12-4-:R-:W-:Y:S01]  /*07f0*/  UCGABAR_ARV ;  /* 0x00000000000079c7 */ /* 0x016fe20008000000 */
[----:B------:R-:W-:Y:S05]  /*0800*/  BRA `(.L_x_4) ;  /* 0x0000000000047947 */ /* 0x000fea0003800000 */
.L_x_3:
[----:B-12-4-:R-:W-:Y:S01]  /*0810*/  NOP ;  /* 0x0000000000007918 */ /* 0x016fe20000000000 */
.L_x_4:
[----:B------:R-:W1:Y:S01]  /*0820*/  LDC R2, c[0x0][0x65c] ;  /* 0x00019700ff027b82 */ /* 0x000e620000000800 */
[----:B------:R-:W-:Y:S01]  /*0830*/  IMAD.MOV.U32 R3, RZ, RZ, RZ ;  /* 0x000000ffff037224 */ /* 0x000fe200078e00ff */
[----:B-1----:R-:W-:Y:S01]  /*0840*/  ISETP.NE.AND P3, PT, R2, 0x1, PT ;  /* 0x000000010200780c */ /* 0x002fe20003f65270 */
[----:B------:R-:W-:-:S12]  /*0850*/  IMAD.U32 R2, RZ, RZ, UR8 ;  /* 0x00000008ff027e24 */ /* 0x000fd8000f8e00ff */
[----:B------:R-:W1:Y:S01]  /*0860*/  @P3 LDC R15, c[0x0][0x10] ;  /* 0x00000400ff0f3b82 */ /* 0x000e620000000800 */
[----:B------:R-:W-:Y:S02]  /*0870*/  @P3 IMAD.MOV.U32 R9, RZ, RZ, RZ ;  /* 0x000000ffff093224 */ /* 0x000fe400078e00ff */
[----:B------:R-:W-:-:S05]  /*0880*/  @P3 IMAD.MOV.U32 R17, RZ, RZ, RZ ;  /* 0x000000ffff113224 */ /* 0x000fca00078e00ff */
[----:B------:R-:W2:Y:S01]  /*0890*/  @!P3 LDC R11, c[0x0][0xc] ;  /* 0x00000300ff0bbb82 */ /* 0x000ea20000000800 */
[----:B-1----:R-:W-:-:S04]  /*08a0*/  @P3 IMAD.WIDE.U32 R14, R15, UR8, R8 ;  /* 0x000000080f0e3c25 */ /* 0x002fc8000f8e0008 */
[----:B--2---:R-:W-:-:S04]  /*08b0*/  @!P3 IMAD.WIDE.U32 R10, R8, R11, R2 ;  /* 0x0000000b080ab225 */ /* 0x004fc800078e0002 */
[----:B------:R-:W-:Y:S02]  /*08c0*/  @P3 IMAD.MOV.U32 R2, RZ, RZ, R14 ;  /* 0x000000ffff023224 */ /* 0x000fe400078e000e */
[----:B------:R-:W-:Y:S02]  /*08d0*/  @P3 IMAD.IADD R3, R15, 0x1, R17 ;  /* 0x000000010f033824 */ /* 0x000fe400078e0211 */
[----:B------:R-:W-:Y:S02]  /*08e0*/  @!P3 IMAD.MOV.U32 R2, RZ, RZ, R10 ;  /* 0x000000ffff02b224 */ /* 0x000fe400078e000a */
[----:B------:R-:W-:Y:S01]  /*08f0*/  @!P3 IMAD.MOV.U32 R3, RZ, RZ, R11 ;  /* 0x000000ffff03b224 */ /* 0x000fe200078e000b */
[----:B------:R-:W-:Y:S06]  /*0900*/  @!P2 BRA `(.L_x_5) ;  /* 0x00000000000ca947 */ /* 0x000fec0003800000 */
[----:B------:R-:W-:Y:S01]  /*0910*/  UCGABAR_WAIT ;  /* 0x0000000000007dc7 */ /* 0x000fe20008000000 */
[----:B------:R-:W-:Y:S01]  /*0920*/  CCTL.IVALL ;  /* 0x00000000ff00798f */ /* 0x000fe20002000000 */
[----:B------:R-:W-:Y:S05]  /*0930*/  BRA `(.L_x_6) ;  /* 0x0000000000047947 */ /* 0x000fea0003800000 */
.L_x_5:
[----:B------:R-:W-:Y:S06]  /*0940*/  BAR.SYNC.DEFER_BLOCKING 0x0 ;  /* 0x0000000000007b1d */ /* 0x000fec0000010000 */
.L_x_6:
[----:B------:R-:W-:Y:S05]  /*0950*/  @!P4 BRA `(.L_x_7) ;  /* 0x000000780080c947 */ /* 0x000fea0003800000 */
[----:B------:R-:W-:-:S13]  /*0960*/  ISETP.GT.U32.AND P0, PT, R16, 0x1, PT ;  /* 0x000000011000780c */ /* 0x000fda0003f04070 */
[----:B0-----:R-:W-:Y:S05]  /*0970*/  @P0 EXIT ;  /* 0x000000000000094d */ /* 0x001fea0003800000 */
[----:B------:R-:W-:Y:S01]  /*0980*/  ULDC.64 UR4, c[0x0][0x650] ;  /* 0x0001940000047ab9 */ /* 0x000fe20000000a00 */
[----:B------:R-:W-:Y:S01]  /*0990*/  PRMT R14, RZ, 0x7610, R14 ;  /* 0x00007610ff0e7816 */ /* 0x000fe2000000000e */
[----:B------:R-:W-:Y:S01]  /*09a0*/  IMAD.MOV.U32 R10, RZ, RZ, -0x1 ;  /* 0xffffffffff0a7424 */ /* 0x000fe200078e00ff */
[----:B------:R-:W-:Y:S01]  /*09b0*/  ISETP.GE.U32.AND P0, PT, R2, UR4, PT ;  /* 0x0000000402007c0c */ /* 0x000fe2000bf06070 */
[----:B------:R-:W-:Y:S02]  /*09c0*/  IMAD.MOV.U32 R11, RZ, RZ, -0x1 ;  /* 0xffffffffff0b7424 */ /* 0x000fe400078e00ff */
[----:B------:R-:W-:Y:S01]  /*09d0*/  IMAD.MOV.U32 R7, RZ, RZ, -0x1 ;  /* 0xffffffffff077424 */ /* 0x000fe200078e00ff */
[----:B------:R-:W-:-:S13]  /*09e0*/  ISETP.GE.U32.AND.EX P0, PT, R3, UR5, PT, P0 ;  /* 0x0000000503007c0c */ /* 0x000fda000bf06100 */
[----:B------:R-:W-:Y:S05]  /*09f0*/  @P0 BRA `(.L_x_8) ;  /* 0x0000000400280947 */ /* 0x000fea0003800000 */
[----:B------:R-:W0:Y:S01]  /*0a00*/  LDC.64 R22, c[0x0][0x628] ;  /* 0x00018a00ff167b82 */ /* 0x000e220000000a00 */
[----:B------:R-:W-:Y:S02]  /*0a10*/  IMAD.MOV.U32 R10, RZ, RZ, R2 ;  /* 0x000000ffff0a7224 */ /* 0x000fe400078e0002 */
[----:B------:R-:W-:-:S05]  /*0a20*/  IMAD.MOV.U32 R11, RZ, RZ, R3 ;  /* 0x000000ffff0b7224 */ /* 0x000fca00078e0003 */
[----:B------:R-:W1:Y:S08]  /*0a30*/  LDC R18, c[0x0][0x630] ;  /* 0x00018c00ff127b82 */ /* 0x000e700000000800 */
[----:B------:R-:W2:Y:S01]  /*0a40*/  LDC.64 R24, c[0x0][0x620] ;  /* 0x00018800ff187b82 */ /* 0x000ea20000000a00 */
[----:B0-----:R-:W-:-:S04]  /*0a50*/  ISETP.NE.U32.AND P0, PT, R22, RZ, PT ;  /* 0x000000ff1600720c */ /* 0x001fc80003f05070 */
[----:B------:R-:W-:-:S13]  /*0a60*/  ISETP.NE.AND.EX P0, PT, R23, RZ, PT, P0 ;  /* 0x000000ff1700720c */ /* 0x000fda0003f05300 */
[----:B-12---:R-:W-:Y:S05]  /*0a70*/  @!P0 BRA `(.L_x_9) ;  /* 0x0000000000288947 */ /* 0x006fea0003800000 */
[----:B------:R-:W0:Y:S02]  /*0a80*/  LDC R7, c[0x0][0x634] ;  /* 0x00018d00ff077b82 */ /* 0x000e240000000800 */
[----:B0-----:R-:W-:-:S05]  /*0a90*/  IADD3 R7, P0, R2, R7, RZ ;  /* 0x0000000702077210 */ /* 0x001fca0007f1e0ff */
[----:B------:R-:W-:-:S04]  /*0aa0*/  IMAD.X R19, RZ, RZ, R3, P0 ;  /* 0x000000ffff137224 */ /* 0x000fc800000e0603 */
[----:B------:R-:W-:-:S04]  /*0ab0*/  IMAD.WIDE.U32 R10, R19, R22, RZ ;  /* 0x00000016130a7225 */ /* 0x000fc800078e00ff */
[----:B------:R-:W-:-:S04]  /*0ac0*/  IMAD.WIDE.U32 R14, P0, R7, R23, R10 ;  /* 0x00000017070e7225 */ /* 0x000fc8000780000a */
[----:B------:R-:W-:-:S04]  /*0ad0*/  IMAD.WIDE.U32 R10, R7, R22, RZ ;  /* 0x00000016070a7225 */ /* 0x000fc800078e00ff */
[----:B------:R-:W-:Y:S01]  /*0ae0*/  IMAD.X R17, RZ, RZ, RZ, P0 ;  /* 0x000000ffff117224 */ /* 0x000fe200000e06ff */
[----:B------:R-:W-:Y:S01]  /*0af0*/  IADD3 RZ, P0, R11, R14, RZ ;  /* 0x0000000e0bff7210 */ /* 0x000fe20007f1e0ff */
[----:B------:R-:W-:-:S04]  /*0b00*/  IMAD.MOV.U32 R16, RZ, RZ, R15 ;  /* 0x000000ffff107224 */ /* 0x000fc800078e000f */
[----:B------:R-:W-:-:S08]  /*0b10*/  IMAD.WIDE.U32.X R10, R19, R23, R16, P0 ;  /* 0x00000017130a7225 */ /* 0x000fd000000e0410 */
.L_x_9:
[----:B------:R-:W0:Y:S01]  /*0b20*/  LDC.64 R26, c[0x0][0x640] ;  /* 0x00019000ff1a7b82 */ /* 0x000e220000000a00 */
[--C-:B------:R-:W-:Y:S01]  /*0b30*/  SHF.R.U64 R28, R10, R18, R11.reuse ;  /* 0x000000120a1c7219 */ /* 0x100fe2000000120b */
[----:B------:R-:W-:Y:S01]  /*0b40*/  IMAD R29, R13, R20, R8 ;  /* 0x000000140d1d7224 */ /* 0x000fe200078e0208 */
[----:B------:R-:W-:Y:S01]  /*0b50*/  SHF.R.U32.HI R7, RZ, R18, R11 ;  /* 0x00000012ff077219 */ /* 0x000fe2000001160b */
[----:B------:R-:W-:Y:S01]  /*0b60*/  IMAD.MOV.U32 R23, RZ, RZ, 0x1 ;  /* 0x00000001ff177424 */ /* 0x000fe200078e00ff */
[----:B------:R-:W-:-:S03]  /*0b70*/  IADD3 R9, P0, RZ, -R28, RZ ;  /* 0x8000001cff097210 */ /* 0x000fc60007f1e0ff */
[----:B------:R-:W1:Y:S02]  /*0b80*/  LDC R16, c[0x0][0x618] ;  /* 0x00018600ff107b82 */ /* 0x000e640000000800 */
[----:B------:R-:W-:Y:S02]  /*0b90*/  IMAD.X R7, RZ, RZ, ~R7, P0 ;  /* 0x000000ffff077224 */ /* 0x000fe400000e0e07 */
[----:B------:R-:W-:-:S04]  /*0ba0*/  IMAD.WIDE.U32 R10, R9, R24, R2 ;  /* 0x00000018090a7225 */ /* 0x000fc800078e0002 */
[----:B------:R-:W2:Y:S01]  /*0bb0*/  LDC R15, c[0x0][0x608] ;  /* 0x00018200ff0f7b82 */ /* 0x000ea20000000800 */
[----:B------:R-:W-:-:S04]  /*0bc0*/  IMAD R14, R7, R24, RZ ;  /* 0x00000018070e7224 */ /* 0x000fc800078e02ff */
[----:B------:R-:W-:-:S03]  /*0bd0*/  IMAD R7, R9, R25, R14 ;  /* 0x0000001909077224 */ /* 0x000fc600078e020e */
[----:B------:R-:W3:Y:S01]  /*0be0*/  LDC R22, c[0x0][0x658] ;  /* 0x00019600ff167b82 */ /* 0x000ee20000000800 */
[----:B------:R-:W-:Y:S01]  /*0bf0*/  IMAD.IADD R7, R11, 0x1, R7 ;  /* 0x000000010b077824 */ /* 0x000fe200078e0207 */
[----:B0-----:R-:W-:-:S04]  /*0c00*/  ISETP.NE.U32.AND P0, PT, R26, RZ, PT ;  /* 0x000000ff1a00720c */ /* 0x001fc80003f05070 */
[----:B------:R-:W-:Y:S02]  /*0c10*/  ISETP.NE.AND.EX P0, PT, R27, RZ, PT, P0 ;  /* 0x000000ff1b00720c */ /* 0x000fe40003f05300 */
[----:B------:R-:W0:Y:S01]  /*0c20*/  LDC R18, c[0x0][0x600] ;  /* 0x00018000ff127b82 */ /* 0x000e220000000800 */
[-CC-:B-1----:R-:W-:Y:S02]  /*0c30*/  SHF.R.U64 R19, R10, R16.reuse, R7.reuse ;  /* 0x000000100a137219 */ /* 0x182fe40000001207 */
[----:B------:R-:W-:Y:S01]  /*0c40*/  SHF.R.U32.HI R10, RZ, R16, R7 ;  /* 0x00000010ff0a7219 */ /* 0x000fe20000011607 */
[----:B------:R-:W-:-:S04]  /*0c50*/  IMAD.MOV.U32 R7, RZ, RZ, -0x1 ;  /* 0xffffffffff077424 */ /* 0x000fc800078e00ff */
[----:B------:R-:W1:Y:S01]  /*0c60*/  LDC R21, c[0x0][0x648] ;  /* 0x00019200ff157b82 */ /* 0x000e620000000800 */
[-CC-:B--2---:R-:W-:Y:S02]  /*0c70*/  SHF.R.U64 R16, R19, R15.reuse, R10.reuse ;  /* 0x0000000f13107219 */ /* 0x184fe4000000120a */
[----:B------:R-:W-:-:S05]  /*0c80*/  SHF.R.U32.HI R9, RZ, R15, R10 ;  /* 0x0000000fff097219 */ /* 0x000fca000001160a */
[----:B------:R-:W2:Y:S01]  /*0c90*/  LDC R24, c[0x0][0x638] ;  /* 0x00018e00ff187b82 */ /* 0x000ea20000000800 */
[-CC-:B---3--:R-:W-:Y:S02]  /*0ca0*/  SHF.R.U64 R20, R16, R22.reuse, R9.reuse ;  /* 0x0000001610147219 */ /* 0x188fe40000001209 */
[-C--:B------:R-:W-:Y:S02]  /*0cb0*/  SHF.L.U32 R7, R7, R22.reuse, RZ ;  /* 0x0000001607077219 */ /* 0x080fe400000006ff */
[----:B------:R-:W-:Y:S01]  /*0cc0*/  SHF.R.U32.HI R9, RZ, R22, R9 ;  /* 0x00000016ff097219 */ /* 0x000fe20000011609 */
[----:B------:R-:W-:Y:S01]  /*0cd0*/  IMAD.MOV.U32 R8, RZ, RZ, R20 ;  /* 0x000000ffff087224 */ /* 0x000fe200078e0014 */
[----:B------:R-:W-:Y:S01]  /*0ce0*/  LOP3.LUT R13, RZ, R7, RZ, 0x33, !PT ;  /* 0x00000007ff0d7212 */ /* 0x000fe200078e33ff */
[----:B------:R-:W3:Y:S01]  /*0cf0*/  LDC R25, c[0x0][0x610] ;  /* 0x00018400ff197b82 */ /* 0x000ee20000000800 */
[----:B------:R-:W-:Y:S05]  /*0d00*/  @!P0 BRA `(.L_x_10) ;  /* 0x0000000000288947 */ /* 0x000fea0003800000 */
[----:B------:R-:W4:Y:S02]  /*0d10*/  LDC R7, c[0x0][0x64c] ;  /* 0x00019300ff077b82 */ /* 0x000f240000000800 */
[----:B----4-:R-:W-:-:S05]  /*0d20*/  IADD3 R7, P0, R20, R7, RZ ;  /* 0x0000000714077210 */ /* 0x010fca0007f1e0ff */
        /* <DEDUP_REMOVED lines=8> */
.L_x_10:
[----:B-1----:R-:W-:Y:S01]  /*0db0*/  SHF.R.U64 R9, R8, R21, R9 ;  /* 0x0000001508097219 */ /* 0x002fe20000001209 */
[----:B0-----:R-:W-:Y:S01]  /*0dc0*/  VIADD R10, R18, 0xffffffff ;  /* 0xffffffff120a7836 */ /* 0x001fe20000000000 */
[----:B------:R-:W-:Y:S01]  /*0dd0*/  SHF.L.U32 R7, R23, R22, RZ ;  /* 0x0000001617077219 */ /* 0x000fe200000006ff */
[----:B------:R-:W-:Y:S01]  /*0de0*/  IMAD.MOV.U32 R14, RZ, RZ, 0x1 ;  /* 0x00000001ff0e7424 */ /* 0x000fe200078e00ff */
[----:B------:R-:W-:Y:S01]  /*0df0*/  LOP3.LUT R8, R16, R13, RZ, 0xc0, !PT ;  /* 0x0000000d10087212 */ /* 0x000fe200078ec0ff */
[----:B------:R-:W-:Y:S01]  /*0e00*/  IMAD.MOV R11, RZ, RZ, -R9 ;  /* 0x000000ffff0b7224 */ /* 0x000fe200078e0a09 */
[----:B------:R-:W-:Y:S02]  /*0e10*/  SEL R12, R12, R29, !P3 ;  /* 0x0000001d0c0c7207 */ /* 0x000fe40005800000 */
[----:B------:R-:W-:Y:S01]  /*0e20*/  LOP3.LUT R10, R19, R10, RZ, 0xc0, !PT ;  /* 0x0000000a130a7212 */ /* 0x000fe200078ec0ff */
[----:B------:R-:W-:Y:S02]  /*0e30*/  IMAD R9, R7, R9, R8 ;  /* 0x0000000907097224 */ /* 0x000fe400078e0208 */
[----:B--2---:R-:W-:-:S02]  /*0e40*/  IMAD R7, R11, R24, R20 ;  /* 0x000000180b077224 */ /* 0x004fc400078e0214 */
[----:B---3--:R-:W-:Y:S02]  /*0e50*/  IMAD R12, R9, R25, R12 ;  /* 0x00000019090c7224 */ /* 0x008fe400078e020c */
[----:B------:R-:W-:-:S05]  /*0e60*/  IMAD R7, R7, R18, R10 ;  /* 0x0000001207077224 */ /* 0x000fca00078e020a */
[----:B------:R-:W-:Y:S02]  /*0e70*/  SEL R11, R7, R12, !P3 ;  /* 0x0000000c070b7207 */ /* 0x000fe40005800000 */
[----:B------:R-:W-:Y:S01]  /*0e80*/  SEL R10, R12, R7, !P3 ;  /* 0x000000070c0a7207 */ /* 0x000fe20005800000 */
[----:B------:R-:W-:-:S07]  /*0e90*/  IMAD.MOV.U32 R7, RZ, RZ, R28 ;  /* 0x000000ffff077224 */ /* 0x000fce00078e001c */
.L_x_8:
[----:B------:R-:W-:-:S08]  /*0ea0*/  NOP ;  /* 0x0000000000007918 */ /* 0x000fd00000000000 */
[----:B------:R-:W0:Y:S02]  /*0eb0*/  USETMAXREG.TRY_ALLOC.CTAPOOL UP0, 0xe8 ;  /* 0x000000e8000079c8 */ /* 0x000e240008000600 */
[----:B0-----:R-:W-:-:S13]  /*0ec0*/  PLOP3.LUT P0, PT, PT, PT, UP0, 0x80, 0x0 ;  /* 0x000000000000781c */ /* 0x001fda0003f0f008 */
[----:B------:R-:W-:Y:S05]  /*0ed0*/  @!P0 BRA `(.L_x_8) ;  /* 0xfffffffc00f08947 */ /* 0x000fea000383ffff */
[----:B------:R-:W-:Y:S01]  /*0ee0*/  ULDC.64 UR4, c[0x0][0x598] ;  /* 0x0001660000047ab9 */ /* 0x000fe20000000a00 */
[----:B------:R-:W-:Y:S01]  /*0ef0*/  ULDC.64 UR20, c[0x0][0x208] ;  /* 0x0000820000147ab9 */ /* 0x000fe20000000a00 */
[----:B------:R-:W-:-:S04]  /*0f00*/  ISETP.NE.U32.AND P0, PT, RZ, UR4, PT ;  /* 0x00000004ff007c0c */ /* 0x000fc8000bf05070 */
[----:B------:R-:W-:-:S13]  /*0f10*/  ISETP.NE.AND.EX P0, PT, RZ, UR5, PT, P0 ;  /* 0x00000005ff007c0c */ /* 0x000fda000bf05300 */
[----:B------:R-:W-:Y:S05]  /*0f20*/  @!P0 BRA `(.L_x_11) ;  /* 0x00000000001c8947 */ /* 0x000fea0003800000 */
[----:B------:R-:W0:Y:S02]  /*0f30*/  LDC.64 R8, c[0x0][0x598] ;  /* 0x00016600ff087b82 */ /* 0x000e240000000a00 */
[----:B0-----:R-:W2:Y:S02]  /*0f40*/  LDG.E.64 R8, desc[UR20][R8.64] ;  /* 0x0000001408087981 */ /* 0x001ea4000c1e1b00 */
[----:B--2---:R-:W-:-:S04]  /*0f50*/  ISETP.NE.U32.AND P0, PT, R8, RZ, PT ;  /* 0x000000ff0800720c */ /* 0x004fc80003f05070 */
[----:B------:R-:W-:-:S13]  /*0f60*/  ISETP.NE.AND.EX P0, PT, R9, RZ, PT, P0 ;  /* 0x000000ff0900720c */ /* 0x000fda0003f05300 */
[----:B------:R-:W-:Y:S05]  /*0f70*/  @!P0 BRA `(.L_x_11) ;  /* 0x0000000000088947 */ /* 0x000fea0003800000 */
[----:B------:R0:W5:Y:S01]  /*0f80*/  LD.E R8, desc[UR20][R8.64] ;  /* 0x0000001408087980 */ /* 0x000162000c101900 */
[----:B------:R-:W-:Y:S05]  /*0f90*/  BRA `(.L_x_12) ;  /* 0x0000000000207947 */ /* 0x000fea0003800000 */
.L_x_11:
[----:B------:R-:W-:Y:S02]  /*0fa0*/  ULDC.64 UR4, c[0x0][0x588] ;  /* 0x0001620000047ab9 */ /* 0x000fe40000000a00 */
[----:B------:R-:W-:-:S04]  /*0fb0*/  ISETP.NE.U32.AND P0, PT, RZ, UR4, PT ;  /* 0x00000004ff007c0c */ /* 0x000fc8000bf05070 */
[----:B------:R-:W-:-:S13]  /*0fc0*/  ISETP.NE.AND.EX P0, PT, RZ, UR5, PT, P0 ;  /* 0x00000005ff007c0c */ /* 0x000fda000bf05300 */
[----:B------:R-:W-:Y:S05]  /*0fd0*/  @!P0 BRA `(.L_x_13) ;  /* 0x00000000000c8947 */ /* 0x000fea0003800000 */
[----:B------:R-:W0:Y:S02]  /*0fe0*/  LDC.64 R8, c[0x0][0x588] ;  /* 0x00016200ff087b82 */ /* 0x000e240000000a00 */
[----:B0-----:R1:W5:Y:S01]  /*0ff0*/  LDG.E R8, desc[UR20][R8.64] ;  /* 0x0000001408087981 */ /* 0x001362000c1e1900 */
[----:B------:R-:W-:Y:S05]  /*1000*/  BRA `(.L_x_12) ;  /* 0x0000000000047947 */ /* 0x000fea0003800000 */
.L_x_13:
[----:B------:R-:W2:Y:S02]  /*1010*/  LDC R8, c[0x0][0x580] ;  /* 0x00016000ff087b82 */ /* 0x000ea40000000800 */
.L_x_12:
[----:B------:R-:W-:Y:S02]  /*1020*/  ULDC.64 UR4, c[0x0][0x5a0] ;  /* 0x0001680000047ab9 */ /* 0x000fe40000000a00 */
[----:B------:R-:W-:-:S04]  /*1030*/  ISETP.NE.U32.AND P0, PT, RZ, UR4, PT ;  /* 0x00000004ff007c0c */ /* 0x000fc8000bf05070 */
[----:B------:R-:W-:-:S13]  /*1040*/  ISETP.NE.AND.EX P0, PT, RZ, UR5, PT, P0 ;  /* 0x00000005ff007c0c */ /* 0x000fda000bf05300 */
[----:B------:R-:W-:Y:S05]  /*1050*/  @!P0 BRA `(.L_x_14) ;  /* 0x00000000001c8947 */ /* 0x000fea0003800000 */
[----:B------:R-:W3:Y:S02]  /*1060*/  LDC.64 R12, c[0x0][0x5a0] ;  /* 0x00016800ff0c7b82 */ /* 0x000ee40000000a00 */
[----:B---3--:R-:W3:Y:S02]  /*1070*/  LDG.E.64 R12, desc[UR20][R12.64] ;  /* 0x000000140c0c7981 */ /* 0x008ee4000c1e1b00 */
[----:B---3--:R-:W-:-:S04]  /*1080*/  ISETP.NE.U32.AND P0, PT, R12, RZ, PT ;  /* 0x000000ff0c00720c */ /* 0x008fc80003f05070 */
[----:B------:R-:W-:-:S13]  /*1090*/  ISETP.NE.AND.EX P0, PT, R13, RZ, PT, P0 ;  /* 0x000000ff0d00720c */ /* 0x000fda0003f05300 */
[----:B------:R-:W-:Y:S05]  /*10a0*/  @!P0 BRA `(.L_x_14) ;  /* 0x0000000000088947 */ /* 0x000fea0003800000 */
[----:B01----:R0:W5:Y:S01]  /*10b0*/  LD.E R9, desc[UR20][R12.64] ;  /* 0x000000140c097980 */ /* 0x003162000c101900 */
[----:B------:R-:W-:Y:S05]  /*10c0*/  BRA `(.L_x_15) ;  /* 0x0000000000207947 */ /* 0x000fea0003800000 */
.L_x_14:
[----:B------:R-:W-:Y:S02]  /*10d0*/  ULDC.64 UR4, c[0x0][0x590] ;  /* 0x0001640000047ab9 */ /* 0x000fe40000000a00 */
[----:B------:R-:W-:-:S04]  /*10e0*/  ISETP.NE.U32.AND P0, PT, RZ, UR4, PT ;  /* 0x00000004ff007c0c */ /* 0x000fc8000bf05070 */
[----:B------:R-:W-:-:S13]  /*10f0*/  ISETP.NE.AND.EX P0, PT, RZ, UR5, PT, P0 ;  /* 0x00000005ff007c0c */ /* 0x000fda000bf05300 */
[----:B------:R-:W-:Y:S05]  /*1100*/  @!P0 BRA `(.L_x_16) ;  /* 0x00000000000c8947 */ /* 0x000fea0003800000 */
[----:B------:R-:W0:Y:S02]  /*1110*/  LDC.64 R12, c[0x0][0x590] ;  /* 0x00016400ff0c7b82 */ /* 0x000e240000000a00 */
[----:B01----:R1:W5:Y:S01]  /*1120*/  LDG.E R9, desc[UR20][R12.64] ;  /* 0x000000140c097981 */ /* 0x003362000c1e1900 */
[----:B------:R-:W-:Y:S05]  /*1130*/  BRA `(.L_x_15) ;  /* 0x0000000000047947 */ /* 0x000fea0003800000 */
.L_x_16:
[----:B01----:R-:W3:Y:S02]  /*1140*/  LDC R9, c[0x0][0x584] ;  /* 0x00016100ff097b82 */ /* 0x003ee40000000800 */
.L_x_15:
[----:B------:R-:W-:-:S13]  /*1150*/  LOP3.LUT P0, RZ, R14, 0xff, RZ, 0xc0, !PT ;  /* 0x000000ff0eff7812 */ /* 0x000fda000780c0ff */
[----:B------:R-:W-:Y:S05]  /*1160*/  @!P0 EXIT ;  /* 0x000000000000894d */ /* 0x000fea0003800000 */
[----:B------:R-:W-:Y:S01]  /*1170*/  ULDC UR4, c[0x0][0x28c] ;  /* 0x0000a30000047ab9 */ /* 0x000fe20000000800 */
[----:B------:R-:W-:Y:S01]  /*1180*/  LOP3.LUT R144, R4, 0x1, RZ, 0xfc, !PT ;  /* 0x0000000104907812 */ /* 0x000fe200078efcff */
[----:B------:R-:W-:-:S04]  /*1190*/  UIADD3 UR4, UR4, 0x7f, URZ ;  /* 0x0000007f04047890 */ /* 0x000fc8000fffe03f */
[----:B------:R-:W-:-:S04]  /*11a0*/  USHF.R.S32.HI UR5, URZ, 0x1f, UR4 ;  /* 0x0000001f3f057899 */ /* 0x000fc80008011404 */
[----:B------:R-:W-:-:S03]  /*11b0*/  ULEA.HI UR5, UR5, UR4, URZ, 0x7 ;  /* 0x0000000405057291 */ /* 0x000fc6000f8f383f */
[----:B------:R-:W-:Y:S01]  /*11c0*/  UMOV UR4, URZ ;  /* 0x0000003f00047c82 */ /* 0x000fe20008000000 */
[----:B------:R-:W-:-:S03]  /*11d0*/  USHF.R.S32.HI UR9, URZ, 0x7, UR5 ;  /* 0x000000073f097899 */ /* 0x000fc60008011405 */
[----:B------:R-:W-:-:S09]  /*11e0*/  UMOV UR5, URZ ;  /* 0x0000003f00057c82 */ /* 0x000fd20008000000 */
.L_x_171:
[----:B01----:R-:W-:Y:S01]  /*11f0*/  LOP3.LUT R12, R0, 0x80, RZ, 0xc0, !PT ;  /* 0x00000080000c7812 */ /* 0x003fe200078ec0ff */
[----:B------:R-:W0:Y:S01]  /*1200*/  S2UR UR13, SR_CgaCtaId ;  /* 0x00000000000d79c3 */ /* 0x000e220000008800 */
[----:B------:R-:W-:Y:S01]  /*1210*/  UMOV UR12, 0x400 ;  /* 0x00000400000c7882 */ /* 0x000fe20000000000 */
[----:B------:R-:W-:Y:S01]  /*1220*/  UMOV UR6, URZ ;  /* 0x0000003f00067c82 */ /* 0x000fe20008000000 */
[----:B------:R-:W-:Y:S01]  /*1230*/  SHF.R.U32.HI R12, RZ, 0x7, R12 ;  /* 0x00000007ff0c7819 */ /* 0x000fe2000001160c */
[----:B------:R-:W-:Y:S01]  /*1240*/  UMOV UR7, URZ ;  /* 0x0000003f00077c82 */ /* 0x000fe20008000000 */
[----:B------:R-:W-:Y:S02]  /*1250*/  CS2R R20, SRZ ;  /* 0x0000000000147805 */ /* 0x000fe4000001ff00 */
[----:B------:R-:W-:Y:S02]  /*1260*/  CS2R R18, SRZ ;  /* 0x0000000000127805 */ /* 0x000fe4000001ff00 */
[----:B------:R-:W-:Y:S01]  /*1270*/  CS2R R22, SRZ ;  /* 0x0000000000167805 */ /* 0x000fe2000001ff00 */
[----:B------:R-:W1:Y:S01]  /*1280*/  LDC R13, c[0x0][0x28c] ;  /* 0x0000a300ff0d7b82 */ /* 0x000e620000000800 */
[----:B----4-:R-:W4:Y:S01]  /*1290*/  SHFL.IDX PT, R12, R12, RZ, 0x1f ;  /* 0x00001fff0c0c7589 */ /* 0x010f2200000e0000 */
[----:B------:R-:W-:-:S02]  /*12a0*/  CS2R R88, SRZ ;  /* 0x0000000000587805 */ /* 0x000fc4000001ff00 */
[----:B------:R-:W-:Y:S02]  /*12b0*/  CS2R R90, SRZ ;  /* 0x00000000005a7805 */ /* 0x000fe4000001ff00 */
[----:B------:R-:W-:Y:S02]  /*12c0*/  CS2R R92, SRZ ;  /* 0x00000000005c7805 */ /* 0x000fe4000001ff00 */
[----:B------:R-:W-:Y:S02]  /*12d0*/  CS2R R94, SRZ ;  /* 0x00000000005e7805 */ /* 0x000fe4000001ff00 */
[----:B------:R-:W-:Y:S02]  /*12e0*/  CS2R R98, SRZ ;  /* 0x0000000000627805 */ /* 0x000fe4000001ff00 */
[----:B------:R-:W-:Y:S02]  /*12f0*/  CS2R R96, SRZ ;  /* 0x0000000000607805 */ /* 0x000fe4000001ff00 */
        /* <DEDUP_REMOVED lines=16> */
[----:B-1----:R-:W-:Y:S02]  /*1400*/  ISETP.GE.AND P0, PT, R13, 0x1, PT ;  /* 0x000000010d00780c */ /* 0x002fe40003f06270 */
[----:B------:R-:W-:Y:S02]  /*1410*/  CS2R R132, SRZ ;  /* 0x0000000000847805 */ /* 0x000fe4000001ff00 */
[----:B----4-:R-:W-:-:S02]  /*1420*/  R2UR UR8, R12 ;  /* 0x000000000c0872ca */ /* 0x010fc400000e0000 */
[----:B------:R-:W-:Y:S02]  /*1430*/  CS2R R134, SRZ ;  /* 0x0000000000867805 */ /* 0x000fe4000001ff00 */
[----:B------:R-:W-:Y:S02]  /*1440*/  CS2R R136, SRZ ;  /* 0x0000000000887805 */ /* 0x000fe4000001ff00 */
[----:B------:R-:W-:Y:S02]  /*1450*/  CS2R R138, SRZ ;  /* 0x00000000008a7805 */ /* 0x000fe4000001ff00 */
[----:B------:R-:W-:Y:S02]  /*1460*/  CS2R R140, SRZ ;  /* 0x00000000008c7805 */ /* 0x000fe4000001ff00 */
[----:B------:R-:W-:Y:S01]  /*1470*/  CS2R R142, SRZ ;  /* 0x00000000008e7805 */ /* 0x000fe2000001ff00 */
[----:B------:R-:W-:Y:S01]  /*1480*/  IMAD.MOV.U32 R145, RZ, RZ, RZ ;  /* 0x000000ffff917224 */ /* 0x000fe200078e00ff */
[----:B------:R-:W-:Y:S01]  /*1490*/  CS2R R56, SRZ ;  /* 0x0000000000387805 */ /* 0x000fe2000001ff00 */
[----:B------:R-:W-:Y:S01]  /*14a0*/  IMAD.MOV.U32 R147, RZ, RZ, RZ ;  /* 0x000000ffff937224 */ /* 0x000fe200078e00ff */
[----:B------:R-:W-:Y:S01]  /*14b0*/  CS2R R58, SRZ ;  /* 0x00000000003a7805 */ /* 0x000fe2000001ff00 */
[----:B------:R-:W-:Y:S01]  /*14c0*/  IMAD.U32 R16, RZ, RZ, UR4 ;  /* 0x00000004ff107e24 */ /* 0x000fe2000f8e00ff */
[----:B------:R-:W-:-:S02]  /*14d0*/  CS2R R60, SRZ ;  /* 0x00000000003c7805 */ /* 0x000fc4000001ff00 */
[----:B------:R-:W-:Y:S01]  /*14e0*/  CS2R R62, SRZ ;  /* 0x00000000003e7805 */ /* 0x000fe2000001ff00 */
[----:B------:R-:W-:Y:S01]  /*14f0*/  ULEA.HI UR10, UR8, UR8, URZ, 0x1 ;  /* 0x00000008080a7291 */ /* 0x000fe2000f8f083f */
[----:B------:R-:W-:Y:S02]  /*1500*/  CS2R R64, SRZ ;  /* 0x0000000000407805 */ /* 0x000fe4000001ff00 */
[----:B------:R-:W-:Y:S02]  /*1510*/  CS2R R66, SRZ ;  /* 0x0000000000427805 */ /* 0x000fe4000001ff00 */
[----:B------:R-:W-:Y:S01]  /*1520*/  CS2R R68, SRZ ;  /* 0x0000000000447805 */ /* 0x000fe2000001ff00 */
[----:B------:R-:W-:Y:S01]  /*1530*/  ULOP3.LUT UR11, UR10, 0x7fffe, URZ, 0xc0, !UPT ;  /* 0x0007fffe0a0b7892 */ /* 0x000fe2000f8ec03f */
[----:B------:R-:W-:Y:S01]  /*1540*/  CS2R R70, SRZ ;  /* 0x0000000000467805 */ /* 0x000fe2000001ff00 */
[----:B0-----:R-:W-:Y:S01]  /*1550*/  ULEA UR10, UR13, UR12, 0x18 ;  /* 0x0000000c0d0a7291 */ /* 0x001fe2000f8ec03f */
[----:B------:R-:W-:Y:S01]  /*1560*/  CS2R R72, SRZ ;  /* 0x0000000000487805 */ /* 0x000fe2000001ff00 */
[----:B------:R-:W-:Y:S01]  /*1570*/  UIADD3 UR11, UR8, -UR11, URZ ;  /* 0x8000000b080b7290 */ /* 0x000fe2000fffe03f */
[----:B------:R-:W-:Y:S01]  /*1580*/  CS2R R74, SRZ ;  /* 0x00000000004a7805 */ /* 0x000fe2000001ff00 */
[----:B------:R-:W-:Y:S01]  /*1590*/  UMOV UR12, UR5 ;  /* 0x00000005000c7c82 */ /* 0x000fe20008000000 */
[----:B------:R-:W-:Y:S01]  /*15a0*/  UMOV UR8, URZ ;  /* 0x0000003f00087c82 */ /* 0x000fe20008000000 */
[----:B------:R-:W-:Y:S01]  /*15b0*/  ULEA UR11, UR11, UR10, 0xd ;  /* 0x0000000a0b0b7291 */ /* 0x000fe2000f8e683f */
[----:B------:R-:W-:-:S02]  /*15c0*/  CS2R R76, SRZ ;  /* 0x00000000004c7805 */ /* 0x000fc4000001ff00 */
[----:B------:R-:W-:Y:S02]  /*15d0*/  CS2R R78, SRZ ;  /* 0x00000000004e7805 */ /* 0x000fe4000001ff00 */
[----:B------:R-:W-:Y:S01]  /*15e0*/  CS2R R80, SRZ ;  /* 0x0000000000507805 */ /* 0x000fe2000001ff00 */
[----:B------:R-:W-:Y:S01]  /*15f0*/  UIADD3 UR11, UR11, 0x100, URZ ;  /* 0x000001000b0b7890 */ /* 0x000fe2000fffe03f */
[----:B------:R-:W-:Y:S02]  /*1600*/  CS2R R82, SRZ ;  /* 0x0000000000527805 */ /* 0x000fe4000001ff00 */
[----:B------:R-:W-:Y:S02]  /*1610*/  CS2R R84, SRZ ;  /* 0x0000000000547805 */ /* 0x000fe4000001ff00 */
[----:B------:R-:W-:Y:S01]  /*1620*/  CS2R R86, SRZ ;  /* 0x0000000000567805 */ /* 0x000fe2000001ff00 */
[----:B------:R-:W-:Y:S01]  /*1630*/  USHF.R.U32.HI UR11, URZ, 0x4, UR11 ;  /* 0x000000043f0b7899 */ /* 0x000fe2000801160b */
[----:B------:R-:W-:-:S02]  /*1640*/  CS2R R24, SRZ ;  /* 0x0000000000187805 */ /* 0x000fc4000001ff00 */
[----:B------:R-:W-:Y:S02]  /*1650*/  CS2R R26, SRZ ;  /* 0x00000000001a7805 */ /* 0x000fe4000001ff00 */
[----:B------:R-:W-:Y:S01]  /*1660*/  CS2R R28, SRZ ;  /* 0x00000000001c7805 */ /* 0x000fe2000001ff00 */
[----:B------:R-:W-:Y:S01]  /*1670*/  ULOP3.LUT UR11, UR11, 0x3fff, URZ, 0xc0, !UPT ;  /* 0x00003fff0b0b7892 */ /* 0x000fe2000f8ec03f */
        /* <DEDUP_REMOVED lines=12> */
[----:B------:R-:W-:Y:S01]  /*1740*/  CS2R R54, SRZ ;  /* 0x0000000000367805 */ /* 0x000fe2000001ff00 */
[----:B--23--:R-:W-:Y:S06]  /*1750*/  @!P0 BRA `(.L_x_17) ;  /* 0x0000000800a08947 */ /* 0x00cfec0003800000 */
[----:B------:R-:W-:-:S13]  /*1760*/  ISETP.NE.AND P1, PT, R144, 0x3, PT ;  /* 0x000000039000780c */ /* 0x000fda0003f25270 */
[----:B------:R-:W-:Y:S05]  /*1770*/  @!P1 BRA `(.L_x_18) ;  /* 0x0000000000049947 */ /* 0x000fea0003800000 */
[----:B------:R-:W-:Y:S01]  /*1780*/  BPT.TRAP 0x1 ;  /* 0x000000040000795c */ /* 0x000fe20000300000 */
.L_x_18:
[----:B------:R-:W-:Y:S01]  /*1790*/  ULEA UR6, UR5, UR10, 0x3 ;  /* 0x0000000a05067291 */ /* 0x000fe2000f8e183f */
[----:B------:R-:W-:-:S05]  /*17a0*/  IMAD.U32 R12, RZ, RZ, UR4 ;  /* 0x00000004ff0c7e24 */ /* 0x000fca000f8e00ff */
[----:B------:R-:W-:-:S04]  /*17b0*/  SHF.L.U32 R12, R12, 0x1f, RZ ;  /* 0x0000001f0c0c7819 */ /* 0x000fc800000006ff */
[----:B------:R0:W1:Y:S01]  /*17c0*/  SYNCS.PHASECHK.TRANS64.TRYWAIT P0, [UR6], R12 ;  /* 0x0000000cff0075a7 */ /* 0x0000620008000146 */
[----:B------:R-:W-:Y:S05]  /*17d0*/  @!P1 BRA `(.L_x_19) ;  /* 0x0000000000049947 */ /* 0x000fea0003800000 */
[----:B------:R-:W-:Y:S01]  /*17e0*/  BPT.TRAP 0x1 ;  /* 0x000000040000795c */ /* 0x000fe20000300000 */
.L_x_19:
[----:B-1----:R-:W-:Y:S05]  /*17f0*/  @P0 BRA `(.L_x_20) ;  /* 0x0000000000080947 */ /* 0x002fea0003800000 */
[----:B------:R-:W1:Y:S02]  /*1800*/  SYNCS.PHASECHK.TRANS64.TRYWAIT P0, [UR6], R12 ;  /* 0x0000000cff0075a7 */ /* 0x000e640008000146 */
[----:B-1----:R-:W-:Y:S05]  /*1810*/  @!P0 BRA `(.L_x_21) ;  /* 0x0000008000588947 */ /* 0x002fea0003800000 */
.L_x_20:
[----:B------:R-:W-:Y:S01]  /*1820*/  UIADD3 UR6, UR10, 0x28100, URZ ;  /* 0x000281000a067890 */ /* 0x000fe2000fffe03f */
[----:B------:R-:W-:Y:S01]  /*1830*/  WARPGROUP.ARRIVE ;  /* 0x00000000000079c5 */ /* 0x000fe20000000000 */
[----:B------:R-:W-:Y:S01]  /*1840*/  ULOP3.LUT UR8, UR11, 0x10000, URZ, 0xfc, !UPT ;  /* 0x000100000b087892 */ /* 0x000fe2000f8efc3f */
[----:B------:R-:W-:Y:S01]  /*1850*/  CS2R R20, SRZ ;  /* 0x0000000000147805 */ /* 0x000fe2000001ff00 */
[----:B------:R-:W-:Y:S01]  /*1860*/  USHF.R.U32.HI UR6, URZ, 0x4, UR6 ;  /* 0x000000043f067899 */ /* 0x000fe20008011606 */
[----:B------:R-:W-:Y:S01]  /*1870*/  CS2R R18, SRZ ;  /* 0x0000000000127805 */ /* 0x000fe2000001ff00 */
[----:B------:R-:W-:Y:S01]  /*1880*/  ULEA UR8, UR5, UR8, 0xb ;  /* 0x0000000805087291 */ /* 0x000fe2000f8e583f */
[----:B------:R-:W-:Y:S01]  /*1890*/  CS2R R22, SRZ ;  /* 0x0000000000167805 */ /* 0x000fe2000001ff00 */
[----:B------:R-:W-:Y:S01]  /*18a0*/  ULOP3.LUT UR6, UR6, 0x3fff, URZ, 0xc0, !UPT ;  /* 0x00003fff06067892 */ /* 0x000fe2000f8ec03f */
[----:B------:R-:W-:Y:S01]  /*18b0*/  CS2R R88, SRZ ;  /* 0x0000000000587805 */ /* 0x000fe2000001ff00 */
[----:B------:R-:W-:Y:S01]  /*18c0*/  UMOV UR13, 0x40000040 ;  /* 0x40000040000d7882 */ /* 0x000fe20000000000 */
[----:B------:R-:W-:Y:S01]  /*18d0*/  UMOV UR15, 0x40000040 ;  /* 0x40000040000f7882 */ /* 0x000fe20000000000 */
[----:B------:R-:W-:Y:S01]  /*18e0*/  ULOP3.LUT UR6, UR6, 0x10000, URZ, 0xfc, !UPT ;  /* 0x0001000006067892 */ /* 0x000fe2000f8efc3f */
[----:B------:R-:W-:Y:S01]  /*18f0*/  CS2R R90, SRZ ;  /* 0x00000000005a7805 */ /* 0x000fe2000001ff00 */
[----:B------:R-:W-:Y:S01]  /*1900*/  UMOV UR12, UR8 ;  /* 0x00000008000c7c82 */ /* 0x000fe20008000000 */
[----:B------:R-:W-:Y:S01]  /*1910*/  CS2R R92, SRZ ;  /* 0x00000000005c7805 */ /* 0x000fe2000001ff00 */
[----:B------:R-:W-:Y:S01]  /*1920*/  ULEA UR7, UR5, UR6, 0x9 ;  /* 0x0000000605077291 */ /* 0x000fe2000f8e483f */
[----:B------:R-:W-:Y:S01]  /*1930*/  CS2R R94, SRZ ;  /* 0x00000000005e7805 */ /* 0x000fe2000001ff00 */
[----:B------:R-:W-:Y:S01]  /*1940*/  UIADD3 UR6, UR8, 0x400, URZ ;  /* 0x0000040008067890 */ /* 0x000fe2000fffe03f */
[----:B------:R-:W-:-:S02]  /*1950*/  CS2R R98, SRZ ;  /* 0x0000000000627805 */ /* 0x000fc4000001ff00 */
[----:B------:R-:W-:Y:S02]  /*1960*/  CS2R R96, SRZ ;  /* 0x0000000000607805 */ /* 0x000fe4000001ff00 */
[----:B------:R-:W-:Y:S02]  /*1970*/  CS2R R100, SRZ ;  /* 0x0000000000647805 */ /* 0x000fe4000001ff00 */
[----:B------:R-:W-:Y:S01]  /*1980*/  CS2R R102, SRZ ;  /* 0x0000000000667805 */ /* 0x000fe2000001ff00 */
[----:B------:R-:W-:Y:S01]  /*1990*/  UMOV UR14, UR7 ;  /* 0x00000007000e7c82 */ /* 0x000fe20008000000 */
[----:B------:R-:W-:Y:S01]  /*19a0*/  CS2R R104, SRZ ;  /* 0x0000000000687805 */ /* 0x000fe2000001ff00 */
[----:B------:R-:W-:Y:S01]  /*19b0*/  QGMMA.64x64x32.F32.E4M3.E4M3 R56, gdesc[UR12], RZ, !UPT ;  /* 0x00e000000c3879f3 */ /* 0x000fe2000c7008ff */
[----:B------:R-:W-:Y:S01]  /*19c0*/  UMOV UR12, UR6 ;  /* 0x00000006000c7c82 */ /* 0x000fe20008000000 */
[----:B------:R-:W-:Y:S01]  /*19d0*/  UMOV UR13, 0x40000040 ;  /* 0x40000040000d7882 */ /* 0x000fe20000000000 */
[----:B------:R-:W-:Y:S01]  /*19e0*/  UIADD3 UR6, UR8, 0x402, URZ ;  /* 0x0000040208067890 */ /* 0x000fe2000fffe03f */
[----:B------:R-:W-:Y:S01]  /*19f0*/  QGMMA.64x64x32.F32.E4M3.E4M3 R24, gdesc[UR12], RZ, !UPT ;  /* 0x00e000000c1879f3 */ /* 0x000fe2000c7008ff */
[----:B------:R-:W-:Y:S01]  /*1a00*/  UIADD3 UR12, UR8, 0x2, URZ ;  /* 0x00000002080c7890 */ /* 0x000fe2000fffe03f */
[----:B------:R-:W-:Y:S01]  /*1a10*/  CS2R R106, SRZ ;  /* 0x00000000006a7805 */ /* 0x000fe2000001ff00 */
[----:B------:R-:W-:Y:S01]  /*1a20*/  UIADD3 UR14, UR7, 0x2, URZ ;  /* 0x00000002070e7890 */ /* 0x000fe2000fffe03f */
[----:B------:R-:W-:Y:S01]  /*1a30*/  CS2R R110, SRZ ;  /* 0x00000000006e7805 */ /* 0x000fe2000001ff00 */
[----:B------:R-:W-:Y:S01]  /*1a40*/  UMOV UR13, 0x40000040 ;  /* 0x40000040000d7882 */ /* 0x000fe20000000000 */
[----:B------:R-:W-:Y:S01]  /*1a50*/  UMOV UR15, 0x40000040 ;  /* 0x40000040000f7882 */ /* 0x000fe20000000000 */
        /* <DEDUP_REMOVED lines=16> */
[----:B------:R-:W-:Y:S01]  /*1b60*/  CS2R R142, SRZ ;  /* 0x00000000008e7805 */ /* 0x000fe2000001ff00 */
[----:B------:R-:W-:Y:S02]  /*1b70*/  IMAD.MOV.U32 R145, RZ, RZ, RZ ;  /* 0x000000ffff917224 */ /* 0x000fe400078e00ff */
[----:B------:R-:W-:Y:S01]  /*1b80*/  IMAD.MOV.U32 R147, RZ, RZ, RZ ;  /* 0x000000ffff937224 */ /* 0x000fe200078e00ff */
[----:B------:R-:W-:Y:S01]  /*1b90*/  QGMMA.64x64x32.F32.E4M3.E4M3 R56, gdesc[UR12], R56 ;  /* 0x00e000000c3879f3 */ /* 0x000fe20008700838 */
[----:B------:R-:W-:Y:S01]  /*1ba0*/  UMOV UR12, UR6 ;  /* 0x00000006000c7c82 */ /* 0x000fe20008000000 */
[----:B------:R-:W-:Y:S01]  /*1bb0*/  UMOV UR13, 0x40000040 ;  /* 0x40000040000d7882 */ /* 0x000fe20000000000 */
[----:B------:R-:W-:Y:S01]  /*1bc0*/  UIADD3 UR6, UR8, 0x404, URZ ;  /* 0x0000040408067890 */ /* 0x000fe2000fffe03f */
[----:B------:R-:W-:Y:S01]  /*1bd0*/  QGMMA.64x64x32.F32.E4M3.E4M3 R24, gdesc[UR12], R24 ;  /* 0x00e000000c1879f3 */ /* 0x000fe20008700818 */
[----:B------:R-:W-:-:S02]  /*1be0*/  UIADD3 UR12, UR8, 0x4, URZ ;  /* 0x00000004080c7890 */ /* 0x000fc4000fffe03f */
[----:B------:R-:W-:Y:S01]  /*1bf0*/  UIADD3 UR14, UR7, 0x4, URZ ;  /* 0x00000004070e7890 */ /* 0x000fe2000fffe03f */
[----:B------:R-:W-:Y:S01]  /*1c00*/  UMOV UR13, 0x40000040 ;  /* 0x40000040000d7882 */ /* 0x000fe20000000000 */
[----:B------:R-:W-:-:S07]  /*1c10*/  UMOV UR15, 0x40000040 ;  /* 0x40000040000f7882 */ /* 0x000fce0000000000 */
[----:B------:R-:W-:Y:S01]  /*1c20*/  QGMMA.64x64x32.F32.E4M3.E4M3 R56, gdesc[UR12], R56 ;  /* 0x00e000000c3879f3 */ /* 0x000fe20008700838 */
[----:B------:R-:W-:Y:S01]  /*1c30*/  UMOV UR12, UR6 ;  /* 0x00000006000c7c82 */ /* 0x000fe20008000000 */
[----:B------:R-:W-:Y:S01]  /*1c40*/  UMOV UR13, 0x40000040 ;  /* 0x40000040000d7882 */ /* 0x000fe20000000000 */
[----:B------:R-:W-:Y:S01]  /*1c50*/  UMOV UR6, 0x4 ;  /* 0x0000000400067882 */ /* 0x000fe20000000000 */
[----:B------:R-:W-:Y:S01]  /*1c60*/  QGMMA.64x64x32.F32.E4M3.E4M3 R24, gdesc[UR12], R24 ;  /* 0x00e000000c1879f3 */ /* 0x000fe20008700818 */
[----:B------:R-:W-:Y:S02]  /*1c70*/  UIADD3 UR14, UR7, 0x6, URZ ;  /* 0x00000006070e7890 */ /* 0x000fe4000fffe03f */
[----:B------:R-:W-:Y:S01]  /*1c80*/  UIADD3 UR12, UR8, 0x6, URZ ;  /* 0x00000006080c7890 */ /* 0x000fe2000fffe03f */
[----:B------:R-:W-:Y:S01]  /*1c90*/  ULDC UR7, c[0x0][0x50c] ;  /* 0x0001430000077ab9 */ /* 0x000fe20000000800 */
[----:B------:R-:W-:Y:S02]  /*1ca0*/  UIADD3 UR8, UR8, 0x406, URZ ;  /* 0x0000040608087890 */ /* 0x000fe4000fffe03f */
[----:B------:R-:W-:Y:S01]  /*1cb0*/  UISETP.NE.AND UP0, UPT, UR7, 0x4, UPT ;  /* 0x000000040700788c */ /* 0x000fe2000bf05270 */
[----:B------:R-:W-:Y:S01]  /*1cc0*/  UMOV UR13, 0x40000040 ;  /* 0x40000040000d7882 */ /* 0x000fe20000000000 */
[----:B------:R-:W-:-:S02]  /*1cd0*/  UMOV UR15, 0x40000040 ;  /* 0x40000040000f7882 */ /* 0x000fc40000000000 */
[----:B------:R-:W-:-:S06]  /*1ce0*/  USEL UR7, URZ, 0x1, UP0 ;  /* 0x000000013f077887 */ /* 0x000fcc0008000000 */
[----:B------:R-:W-:Y:S01]  /*1cf0*/  ISETP.NE.AND P0, PT, RZ, UR7, PT ;  /* 0x00000007ff007c0c */ /* 0x000fe2000bf05270 */
[----:B------:R-:W-:Y:S01]  /*1d00*/  QGMMA.64x64x32.F32.E4M3.E4M3 R56, gdesc[UR12], R56 ;  /* 0x00e000000c3879f3 */ /* 0x000fe20008700838 */
[----:B------:R-:W-:Y:S01]  /*1d10*/  UMOV UR12, UR8 ;  /* 0x00000008000c7c82 */ /* 0x000fe20008000000 */
[----:B------:R-:W-:Y:S02]  /*1d20*/  UMOV UR13, 0x40000040 ;  /* 0x40000040000d7882 */ /* 0x000fe40000000000 */
[----:B------:R-:W-:Y:S08]  /*1d30*/  QGMMA.64x64x32.F32.E4M3.E4M3 R24, gdesc[UR12], R24, gsb0 ;  /* 0x00e000000c1879f3 */ /* 0x000ff00008000818 */
[----:B------:R-:W-:Y:S05]  /*1d40*/  @!P0 BRA `(.L_x_22) ;  /* 0x0000000400088947 */ /* 0x000fea0003800000 */
[----:B------:R-:W-:Y:S02]  /*1d50*/  WARPGROUP.DEPBAR.LE gsb0, 0x0 ;  /* 0x00008000000079c5 */ /* 0x000fe40000010000 */
[----:B------:R-:W-:-:S01]  /*1d60*/  FADD R147, RZ, R56 ;  /* 0x00000038ff937221 */ /* 0x000fc20000000000 */
[----:B------:R-:W-:Y:S01]  /*1d70*/  FADD R142, RZ, R57 ;  /* 0x00000039ff8e7221 */ /* 0x000fe20000000000 */
        /* <DEDUP_REMOVED lines=62> */
[----:B------:R-:W-:-:S06]  /*2160*/  UMOV UR6, URZ ;  /* 0x0000003f00067c82 */ /* 0x000fcc0008000000 */
.L_x_22:
[----:B------:R-:W-:-:S04]  /*2170*/  UIADD3 UR12, UR5, 0x1, URZ ;  /* 0x00000001050c7890 */ /* 0x000fc8000fffe03f */
[----:B------:R-:W-:-:S04]  /*2180*/  UISETP.NE.AND UP0, UPT, UR12, 0x5, UPT ;  /* 0x000000050c00788c */ /* 0x000fc8000bf05270 */
[----:B------:R-:W-:Y:S02]  /*2190*/  USEL UR8, URZ, 0x1, UP0 ;  /* 0x000000013f087887 */ /* 0x000fe40008000000 */
[----:B------:R-:W-:Y:S02]  /*21a0*/  USEL UR12, UR12, URZ, UP0 ;  /* 0x0000003f0c0c7287 */ /* 0x000fe40008000000 */
[----:B------:R-:W-:-:S06]  /*21b0*/  ULOP3.LUT UR8, UR4, UR8, URZ, 0x3c, !UPT ;  /* 0x0000000804087292 */ /* 0x000fcc000f8e3c3f */
[----:B------:R-:W-:Y:S01]  /*21c0*/  IMAD.U32 R16, RZ, RZ, UR8 ;  /* 0x00000008ff107e24 */ /* 0x000fe2000f8e00ff */
[----:B------:R-:W-:-:S06]  /*21d0*/  UMOV UR8, 0x1 ;  /* 0x0000000100087882 */ /* 0x000fcc0000000000 */
.L_x_17:
[----:B------:R-:W-:-:S04]  /*21e0*/  UISETP.LT.AND UP0, UPT, UR9, 0x1, UPT ;  /* 0x000000010900788c */ /* 0x000fc8000bf01270 */
[----:B------:R-:W-:-:S04]  /*21f0*/  USEL UR13, UR9, 0x1, UP0 ;  /* 0x00000001090d7887 */ /* 0x000fc80008000000 */
[----:B------:R-:W-:-:S04]  /*2200*/  UIADD3 UR13, UR9, -UR13, URZ ;  /* 0x8000000d090d7290 */ /* 0x000fc8000fffe03f */
[----:B------:R-:W-:-:S06]  /*2210*/  UISETP.GE.AND UP0, UPT, UR13, 0x1, UPT ;  /* 0x000000010d00788c */ /* 0x000fcc000bf06270 */
[----:B------:R-:W-:-:S13]  /*2220*/  PLOP3.LUT P0, PT, PT, PT, UP0, 0x80, 0x0 ;  /* 0x000000000000781c */ /* 0x000fda0003f0f008 */
[----:B------:R-:W-:Y:S05]  /*2230*/  @!P0 BRA `(.L_x_23) ;  /* 0x0000000800788947 */ /* 0x000fea0003800000 */
[----:B01----:R-:W-:Y:S01]  /*2240*/  IMAD.U32 R12, RZ, RZ, UR13 ;  /* 0x0000000dff0c7e24 */ /* 0x003fe2000f8e00ff */
[----:B------:R-:W-:Y:S01]  /*2250*/  ULDC UR14, c[0x0][0x50c] ;  /* 0x00014300000e7ab9 */ /* 0x000fe20000000800 */
[----:B------:R-:W-:-:S07]  /*2260*/  IMAD.U32 R13, RZ, RZ, UR5 ;  /* 0x00000005ff0d7e24 */ /* 0x000fce000f8e00ff */
.L_x_31:
[----:B------:R-:W-:-:S13]  /*2270*/  ISETP.NE.AND P1, PT, R144, 0x3, PT ;  /* 0x000000039000780c */ /* 0x000fda0003f25270 */
[----:B------:R-:W-:Y:S05]  /*2280*/  @!P1 BRA `(.L_x_24) ;  /* 0x0000000000049947 */ /* 0x000fea0003800000 */
[----:B------:R-:W-:Y:S01]  /*2290*/  BPT.TRAP 0x1 ;  /* 0x000000040000795c */ /* 0x000fe20000300000 */
.L_x_24:
[----:B------:R-:W0:Y:S01]  /*22a0*/  S2UR UR13, SR_CgaCtaId ;  /* 0x00000000000d79c3 */ /* 0x000e220000008800 */
[----:B------:R-:W-:Y:S01]  /*22b0*/  UMOV UR10, 0x400 ;  /* 0x00000400000a7882 */ /* 0x000fe20000000000 */
[----:B------:R-:W-:Y:S01]  /*22c0*/  SHF.L.U32 R14, R16, 0x1f, RZ ;  /* 0x0000001f100e7819 */ /* 0x000fe200000006ff */
[----:B0-----:R-:W-:-:S04]  /*22d0*/  ULEA UR10, UR13, UR10, 0x18 ;  /* 0x0000000a0d0a7291 */ /* 0x001fc8000f8ec03f */
[----:B------:R-:W-:-:S09]  /*22e0*/  ULEA UR13, UR12, UR10, 0x3 ;  /* 0x0000000a0c0d7291 */ /* 0x000fd2000f8e183f */
[----:B------:R0:W1:Y:S01]  /*22f0*/  SYNCS.PHASECHK.TRANS64.TRYWAIT P0, [UR13], R14 ;  /* 0x0000000eff0075a7 */ /* 0x000062000800014d */
[----:B------:R-:W-:Y:S05]  /*2300*/  @!P1 BRA `(.L_x_25) ;  /* 0x0000000000049947 */ /* 0x000fea0003800000 */
[----:B------:R-:W-:Y:S01]  /*2310*/  BPT.TRAP 0x1 ;  /* 0x000000040000795c */ /* 0x000fe20000300000 */
.L_x_25:
[----:B-1----:R-:W-:Y:S05]  /*2320*/  @P0 BRA `(.L_x_26) ;  /* 0x0000000000080947 */ /* 0x002fea0003800000 */
[----:B------:R-:W1:Y:S02]  /*2330*/  SYNCS.PHASECHK.TRANS64.TRYWAIT P0, [UR13], R14 ;  /* 0x0000000eff0075a7 */ /* 0x000e64000800014d */
[----:B-1----:R-:W-:Y:S05]  /*2340*/  @!P0 BRA `(.L_x_27) ;  /* 0x0000007400a48947 */ /* 0x002fea0003800000 */
.L_x_26:
[----:B------:R-:W-:Y:S01]  /*2350*/  UIADD3 UR13, UR10, 0x28100, URZ ;  /* 0x000281000a0d7890 */ /* 0x000fe2000fffe03f */
[----:B------:R-:W-:Y:S01]  /*2360*/  WARPGROUP.ARRIVE ;  /* 0x00000000000079c5 */ /* 0x000fe20000000000 */
[----:B------:R-:W-:Y:S02]  /*2370*/  UISETP.NE.AND UP0, UPT, UR7, URZ, UPT ;  /* 0x0000003f0700728c */ /* 0x000fe4000bf05270 */
[----:B------:R-:W-:Y:S02]  /*2380*/  USHF.R.U32.HI UR13, URZ, 0x4, UR13 ;  /* 0x000000043f0d7899 */ /* 0x000fe4000801160d */
[----:B------:R-:W-:Y:S02]  /*2390*/  USEL UR8, UR8, URZ, !UP0 ;  /* 0x0000003f08087287 */ /* 0x000fe4000c000000 */
[----:B------:R-:W-:Y:S02]  /*23a0*/  ULOP3.LUT UR13, UR13, 0x3fff, URZ, 0xc0, !UPT ;  /* 0x00003fff0d0d7892 */ /* 0x000fe4000f8ec03f */
[----:B------:R-:W-:-:S02]  /*23b0*/  ULOP3.LUT UR7, UR11, 0x10000, URZ, 0xfc, !UPT ;  /* 0x000100000b077892 */ /* 0x000fc4000f8efc3f */
[----:B------:R-:W-:Y:S02]  /*23c0*/  ULOP3.LUT UR13, UR13, 0x10000, URZ, 0xfc, !UPT ;  /* 0x000100000d0d7892 */ /* 0x000fe4000f8efc3f */
[----:B------:R-:W-:Y:S02]  /*23d0*/  UISETP.NE.U32.AND UP0, UPT, UR8, URZ, UPT ;  /* 0x0000003f0800728c */ /* 0x000fe4000bf05070 */
[----:B------:R-:W-:Y:S02]  /*23e0*/  ULEA UR8, UR12, UR7, 0xb ;  /* 0x000000070c087291 */ /* 0x000fe4000f8e583f */
[----:B------:R-:W-:Y:S02]  /*23f0*/  ULEA UR7, UR12, UR13, 0x9 ;  /* 0x0000000d0c077291 */ /* 0x000fe4000f8e483f */
[----:B------:R-:W-:Y:S01]  /*2400*/  UIADD3 UR13, UR8, 0x400, URZ ;  /* 0x00000400080d7890 */ /* 0x000fe2000fffe03f */
[----:B------:R-:W-:Y:S02]  /*2410*/  UMOV UR17, 0x40000040 ;  /* 0x4000004000117882 */ /* 0x000fe40000000000 */
[----:B------:R-:W-:Y:S01]  /*2420*/  UMOV UR16, UR8 ;  /* 0x0000000800107c82 */ /* 0x000fe20008000000 */
[----:B------:R-:W-:Y:S01]  /*2430*/  UMOV UR19, 0x40000040 ;  /* 0x4000004000137882 */ /* 0x000fe20000000000 */
[----:B------:R-:W-:Y:S01]  /*2440*/  UMOV UR18, UR7 ;  /* 0x0000000700127c82 */ /* 0x000fe20008000000 */
[----:B------:R-:W-:Y:S01]  /*2450*/  UIADD3 UR6, UR6, 0x4, URZ ;  /* 0x0000000406067890 */ /* 0x000fe2000fffe03f */
[----:B------:R-:W-:Y:S01]  /*2460*/  QGMMA.64x64x32.F32.E4M3.E4M3 R56, gdesc[UR16], R56, UP0 ;  /* 0x00e00000103879f3 */ /* 0x000fe2000bf00838 */
[----:B------:R-:W-:Y:S01]  /*2470*/  UMOV UR16, UR13 ;  /* 0x0000000d00107c82 */ /* 0x000fe20008000000 */
[----:B------:R-:W-:Y:S01]  /*2480*/  UMOV UR17, 0x40000040 ;  /* 0x4000004000117882 */ /* 0x000fe20000000000 */
[----:B------:R-:W-:Y:S01]  /*2490*/  UIADD3 UR13, UR8, 0x402, URZ ;  /* 0x00000402080d7890 */ /* 0x000fe2000fffe03f */
[----:B------:R-:W-:Y:S01]  /*24a0*/  QGMMA.64x64x32.F32.E4M3.E4M3 R24, gdesc[UR16], R24, UP0 ;  /* 0x00e00000101879f3 */ /* 0x000fe2000bf00818 */
[----:B------:R-:W-:-:S02]  /*24b0*/  UIADD3 UR16, UR8, 0x2, URZ ;  /* 0x0000000208107890 */ /* 0x000fc4000fffe03f */
[----:B------:R-:W-:Y:S01]  /*24c0*/  UIADD3 UR18, UR7, 0x2, URZ ;  /* 0x0000000207127890 */ /* 0x000fe2000fffe03f */
[----:B------:R-:W-:Y:S01]  /*24d0*/  UMOV UR17, 0x40000040 ;  /* 0x4000004000117882 */ /* 0x000fe20000000000 */
[----:B------:R-:W-:Y:S01]  /*24e0*/  UMOV UR19, 0x40000040 ;  /* 0x4000004000137882 */ /* 0x000fe20000000000 */
[----:B------:R-:W-:-:S06]  /*24f0*/  UISETP.NE.AND UP0, UPT, UR6, UR14, UPT ;  /* 0x0000000e0600728c */ /* 0x000fcc000bf05270 */
[----:B------:R-:W-:Y:S01]  /*2500*/  QGMMA.64x64x32.F32.E4M3.E4M3 R56, gdesc[UR16], R56 ;  /* 0x00e00000103879f3 */ /* 0x000fe20008700838 */
[----:B------:R-:W-:Y:S01]  /*2510*/  UMOV UR16, UR13 ;  /* 0x0000000d00107c82 */ /* 0x000fe20008000000 */
[----:B------:R-:W-:Y:S01]  /*2520*/  UMOV UR17, 0x40000040 ;  /* 0x4000004000117882 */ /* 0x000fe20000000000 */
[----:B------:R-:W-:Y:S01]  /*2530*/  UIADD3 UR13, UR8, 0x404, URZ ;  /* 0x00000404080d7890 */ /* 0x000fe2000fffe03f */
[----:B------:R-:W-:Y:S01]  /*2540*/  QGMMA.64x64x32.F32.E4M3.E4M3 R24, gdesc[UR16], R24 ;  /* 0x00e00000101879f3 */ /* 0x000fe20008700818 */
[----:B------:R-:W-:Y:S02]  /*2550*/  UIADD3 UR16, UR8, 0x4, URZ ;  /* 0x0000000408107890 */ /* 0x000fe4000fffe03f */
[----:B------:R-:W-:Y:S01]  /*2560*/  UIADD3 UR18, UR7, 0x4, URZ ;  /* 0x0000000407127890 */ /* 0x000fe2000fffe03f */
[----:B------:R-:W-:Y:S01]  /*2570*/  UMOV UR17, 0x40000040 ;  /* 0x4000004000117882 */ /* 0x000fe20000000000 */
[----:B------:R-:W-:-:S07]  /*2580*/  UMOV UR19, 0x40000040 ;  /* 0x4000004000137882 */ /* 0x000fce0000000000 */
[----:B------:R-:W-:Y:S01]  /*2590*/  QGMMA.64x64x32.F32.E4M3.E4M3 R56, gdesc[UR16], R56 ;  /* 0x00e00000103879f3 */ /* 0x000fe20008700838 */
[----:B------:R-:W-:Y:S01]  /*25a0*/  UMOV UR16, UR13 ;  /* 0x0000000d00107c82 */ /* 0x000fe20008000000 */
[----:B------:R-:W-:Y:S02]  /*25b0*/  UMOV UR17, 0x40000040 ;  /* 0x4000004000117882 */ /* 0x000fe40000000000 */
[----:B------:R-:W-:Y:S01]  /*25c0*/  QGMMA.64x64x32.F32.E4M3.E4M3 R24, gdesc[UR16], R24 ;  /* 0x00e00000101879f3 */ /* 0x000fe20008700818 */
[----:B------:R-:W-:Y:S02]  /*25d0*/  UIADD3 UR16, UR8, 0x6, URZ ;  /* 0x0000000608107890 */ /* 0x000fe4000fffe03f */
[----:B------:R-:W-:Y:S02]  /*25e0*/  UIADD3 UR18, UR7, 0x6, URZ ;  /* 0x0000000607127890 */ /* 0x000fe4000fffe03f */
[----:B------:R-:W-:Y:S01]  /*25f0*/  UIADD3 UR8, UR8, 0x406, URZ ;  /* 0x0000040608087890 */ /* 0x000fe2000fffe03f */
[----:B------:R-:W-:Y:S01]  /*2600*/  UMOV UR17, 0x40000040 ;  /* 0x4000004000117882 */ /* 0x000fe20000000000 */
[----:B------:R-:W-:Y:S01]  /*2610*/  UMOV UR19, 0x40000040 ;  /* 0x4000004000137882 */ /* 0x000fe20000000000 */
[----:B------:R-:W-:-:S06]  /*2620*/  USEL UR7, URZ, 0x1, UP0 ;  /* 0x000000013f077887 */ /* 0x000fcc0008000000 */
[----:B------:R-:W-:Y:S01]  /*2630*/  ISETP.NE.AND P0, PT, RZ, UR7, PT ;  /* 0x00000007ff007c0c */ /* 0x000fe2000bf05270 */
[----:B------:R-:W-:Y:S01]  /*2640*/  QGMMA.64x64x32.F32.E4M3.E4M3 R56, gdesc[UR16], R56 ;  /* 0x00e00000103879f3 */ /* 0x000fe20008700838 */
[----:B------:R-:W-:Y:S01]  /*2650*/  UMOV UR16, UR8 ;  /* 0x0000000800107c82 */ /* 0x000fe20008000000 */
[----:B------:R-:W-:Y:S02]  /*2660*/  UMOV UR17, 0x40000040 ;  /* 0x4000004000117882 */ /* 0x000fe40000000000 */
[----:B------:R-:W-:Y:S03]  /*2670*/  QGMMA.64x64x32.F32.E4M3.E4M3 R24, gdesc[UR16], R24, gsb0 ;  /* 0x00e00000101879f3 */ /* 0x000fe60008000818 */
[----:B------:R-:W-:-:S05]  /*2680*/  WARPGROUP.DEPBAR.LE gsb0, 0x1 ;  /* 0x00008000000079c5 */ /* 0x000fca0000010100 */
[----:B------:R-:W-:Y:S05]  /*2690*/  @!P0 BRA `(.L_x_28) ;  /* 0x0000000400088947 */ /* 0x000fea0003800000 */
[----:B------:R-:W-:Y:S02]  /*26a0*/  WARPGROUP.DEPBAR.LE gsb0, 0x0 ;  /* 0x00008000000079c5 */ /* 0x000fe40000010000 */
[----:B------:R-:W-:-:S01]  /*26b0*/  FADD R147, R56, R147 ;  /* 0x0000009338937221 */ /* 0x000fc20000000000 */
[----:B------:R-:W-:Y:S01]  /*26c0*/  FADD R142, R57, R142 ;  /* 0x0000008e398e7221 */ /* 0x000fe20000000000 */
        /* <DEDUP_REMOVED lines=62> */
[----:B------:R-:W-:-:S06]  /*2ab0*/  UMOV UR6, URZ ;  /* 0x0000003f00067c82 */ /* 0x000fcc0008000000 */
.L_x_28:
[----:B------:R-:W-:Y:S05]  /*2ac0*/  @!P1 BRA `(.L_x_29) ;  /* 0x0000000000049947 */ /* 0x000fea0003800000 */
[----:B------:R-:W-:Y:S01]  /*2ad0*/  BPT.TRAP 0x1 ;  /* 0x000000040000795c */ /* 0x000fe20000300000 */
.L_x_29:
[----:B------:R-:W-:-:S13]  /*2ae0*/  ISETP.NE.AND P0, PT, R6, RZ, PT ;  /* 0x000000ff0600720c */ /* 0x000fda0003f05270 */
[----:B01----:R-:W-:-:S05]  /*2af0*/  @P0 LEA R14, R13, UR10, 0x3 ;  /* 0x0000000a0d0e0c11 */ /* 0x003fca000f8e18ff */
[----:B------:R-:W-:-:S05]  /*2b00*/  @P0 VIADD R14, R14, 0x28 ;  /* 0x000000280e0e0836 */ /* 0x000fca0000000000 */
[----:B------:R-:W-:-:S04]  /*2b10*/  @P0 PRMT R14, R5, 0x654, R14 ;  /* 0x00000654050e0816 */ /* 0x000fc8000000000e */
[----:B------:R0:W-:Y:S01]  /*2b20*/  @P0 SYNCS.ARRIVE.TRANS64.RED.A1T0 RZ, [R14+URZ], RZ ;  /* 0x000000ff0eff09a7 */ /* 0x0001e2000810043f */
[----:B------:R-:W-:-:S13]  /*2b30*/  ISETP.GT.U32.AND P0, PT, R4, 0x1, PT ;  /* 0x000000010400780c */ /* 0x000fda0003f04070 */
[----:B0-----:R-:W-:Y:S05]  /*2b40*/  @P0 BRA `(.L_x_30) ;  /* 0x0000000000040947 */ /* 0x001fea0003800000 */
[----:B------:R-:W-:Y:S01]  /*2b50*/  BPT.TRAP 0x1 ;  /* 0x000000040000795c */ /* 0x000fe20000300000 */
.L_x_30:
[----:B------:R-:W-:Y:S01]  /*2b60*/  UIADD3 UR12, UR12, 0x1, URZ ;  /* 0x000000010c0c7890 */ /* 0x000fe2000fffe03f */
[C---:B------:R-:W-:Y:S01]  /*2b70*/  ISETP.GT.AND P1, PT, R12.reuse, 0x1, PT ;  /* 0x000000010c00780c */ /* 0x040fe20003f24270 */
[----:B------:R-:W-:Y:S02]  /*2b80*/  VIADD R13, R13, 0x1 ;  /* 0x000000010d0d7836 */ /* 0x000fe40000000000 */
[----:B------:R-:W-:Y:S01]  /*2b90*/  UISETP.NE.AND UP0, UPT, UR12, 0x5, UPT ;  /* 0x000000050c00788c */ /* 0x000fe2000bf05270 */
[----:B------:R-:W-:Y:S02]  /*2ba0*/  VIADD R12, R12, 0xffffffff ;  /* 0xffffffff0c0c7836 */ /* 0x000fe40000000000 */
[C---:B------:R-:W-:Y:S01]  /*2bb0*/  ISETP.NE.AND P0, PT, R13.reuse, 0x5, PT ;  /* 0x000000050d00780c */ /* 0x040fe20003f05270 */
[----:B------:R-:W-:Y:S02]  /*2bc0*/  USEL UR8, URZ, 0x1, UP0 ;  /* 0x000000013f087887 */ /* 0x000fe40008000000 */
[----:B------:R-:W-:Y:S01]  /*2bd0*/  USEL UR12, UR12, URZ, UP0 ;  /* 0x0000003f0c0c7287 */ /* 0x000fe20008000000 */
[----:B------:R-:W-:-:S03]  /*2be0*/  SEL R13, R13, RZ, P0 ;  /* 0x000000ff0d0d7207 */ /* 0x000fc60000000000 */
[----:B------:R-:W-:Y:S01]  /*2bf0*/  LOP3.LUT R16, R16, UR8, RZ, 0x3c, !PT ;  /* 0x0000000810107c12 */ /* 0x000fe2000f8e3cff */
[----:B------:R-:W-:Y:S01]  /*2c00*/  UMOV UR8, 0x1 ;  /* 0x0000000100087882 */ /* 0x000fe20000000000 */
[----:B------:R-:W-:Y:S06]  /*2c10*/  @P1 BRA `(.L_x_31) ;  /* 0xfffffff400941947 */ /* 0x000fec000383ffff */
.L_x_23:
[----:B------:R-:W-:Y:S01]  /*2c20*/  UISETP.NE.AND UP0, UPT, UR6, URZ, UPT ;  /* 0x0000003f0600728c */ /* 0x000fe2000bf05270 */
[----:B01----:R-:W0:Y:S03]  /*2c30*/  LDC R12, c[0x0][0x28c] ;  /* 0x0000a300ff0c7b82 */ /* 0x003e260000000800 */
[----:B------:R-:W-:-:S06]  /*2c40*/  USEL UR6, URZ, 0x1, !UP0 ;  /* 0x000000013f067887 */ /* 0x000fcc000c000000 */
[----:B------:R-:W-:Y:S02]  /*2c50*/  ISETP.NE.AND P0, PT, RZ, UR6, PT ;  /* 0x00000006ff007c0c */ /* 0x000fe4000bf05270 */
[----:B0-----:R-:W-:-:S11]  /*2c60*/  ISETP.GE.AND P1, PT, R12, 0x1, PT ;  /* 0x000000010c00780c */ /* 0x001fd60003f26270 */
[----:B------:R-:W-:Y:S05]  /*2c70*/  @!P0 BRA `(.L_x_32) ;  /* 0x0000000400048947 */ /* 0x000fea0003800000 */
[----:B------:R-:W-:Y:S02]  /*2c80*/  WARPGROUP.DEPBAR.LE gsb0, 0x0 ;  /* 0x00008000000079c5 */ /* 0x000fe40000010000 */
[----:B------:R-:W-:Y:S01]  /*2c90*/  FADD R147, R56, R147 ;  /* 0x0000009338937221 */ /* 0x000fe20000000000 */
        /* <DEDUP_REMOVED lines=62> */
[----:B------:R-:W-:-:S07]  /*3080*/  FADD R20, R20, R55 ;  /* 0x0000003714147221 */ /* 0x000fce0000000000 */
.L_x_32:
[----:B------:R-:W-:Y:S02]  /*3090*/  WARPGROUP.DEPBAR.LE gsb0, 0x0 ;  /* 0x00008000000079c5 */ /* 0x000fe40000010000 */
[----:B------:R-:W-:Y:S05]  /*30a0*/  @!P1 BRA `(.L_x_33) ;  /* 0x0000000000549947 */ /* 0x000fea0003800000 */
[----:B------:R-:W-:-:S13]  /*30b0*/  ISETP.NE.AND P0, PT, R144, 0x3, PT ;  /* 0x000000039000780c */ /* 0x000fda0003f05270 */
[----:B------:R-:W-:Y:S05]  /*30c0*/  @!P0 BRA `(.L_x_34) ;  /* 0x0000000000048947 */ /* 0x000fea0003800000 */
[----:B------:R-:W-:Y:S01]  /*30d0*/  BPT.TRAP 0x1 ;  /* 0x000000040000795c */ /* 0x000fe20000300000 */
.L_x_34:
[----:B------:R-:W-:Y:S01]  /*30e0*/  ISETP.NE.AND P0, PT, R6, RZ, PT ;  /* 0x000000ff0600720c */ /* 0x000fe20003f05270 */
[----:B------:R-:W-:Y:S01]  /*30f0*/  BSSY B0, `(.L_x_35) ;  /* 0x000000e000007945 */ /* 0x000fe20003800000 */
[----:B------:R-:W-:-:S11]  /*3100*/  ISETP.GT.U32.AND P1, PT, R4, 0x1, PT ;  /* 0x000000010400780c */ /* 0x000fd60003f24070 */
[----:B------:R-:W-:Y:S05]  /*3110*/  @!P0 BRA `(.L_x_36) ;  /* 0x00000000002c8947 */ /* 0x000fea0003800000 */
[----:B------:R-:W-:-:S04]  /*3120*/  UISETP.LT.AND UP0, UPT, UR9, 0x1, UPT ;  /* 0x000000010900788c */ /* 0x000fc8000bf01270 */
[----:B------:R-:W-:-:S04]  /*3130*/  USEL UR8, UR9, 0x1, UP0 ;  /* 0x0000000109087887 */ /* 0x000fc80008000000 */
[----:B------:R-:W-:-:S04]  /*3140*/  UIADD3 UR8, UR5, UR9, -UR8 ;  /* 0x0000000905087290 */ /* 0x000fc8000fffe808 */
[----:B------:R-:W-:-:S04]  /*3150*/  UIMAD.WIDE.U32 UR6, UR8, -0x33333333, URZ ;  /* 0xcccccccd080678a5 */ /* 0x000fc8000f8e003f */
[----:B------:R-:W-:-:S04]  /*3160*/  USHF.R.U32.HI UR6, URZ, 0x2, UR7 ;  /* 0x000000023f067899 */ /* 0x000fc80008011607 */
[----:B------:R-:W-:-:S04]  /*3170*/  UIMAD UR8, UR6, -0x5, UR8 ;  /* 0xfffffffb060878a4 */ /* 0x000fc8000f8e0208 */
[----:B------:R-:W-:-:S04]  /*3180*/  ULEA UR8, UR8, UR10, 0x3 ;  /* 0x0000000a08087291 */ /* 0x000fc8000f8e183f */
[----:B------:R-:W-:-:S06]  /*3190*/  UIADD3 UR8, UR8, 0x28, URZ ;  /* 0x0000002808087890 */ /* 0x000fcc000fffe03f */
[----:B------:R-:W-:-:S05]  /*31a0*/  IMAD.U32 R12, RZ, RZ, UR8 ;  /* 0x00000008ff0c7e24 */ /* 0x000fca000f8e00ff */
[----:B------:R-:W-:-:S04]  /*31b0*/  PRMT R12, R5, 0x654, R12 ;  /* 0x00000654050c7816 */ /* 0x000fc8000000000c */
[----:B------:R0:W-:Y:S03]  /*31c0*/  SYNCS.ARRIVE.TRANS64.RED.A1T0 RZ, [R12+URZ], RZ ;  /* 0x000000ff0cff79a7 */ /* 0x0001e6000810043f */
.L_x_36:
[----:B------:R-:W-:Y:S05]  /*31d0*/  BSYNC B0 ;  /* 0x0000000000007941 */ /* 0x000fea0003800000 */
.L_x_35:
[----:B------:R-:W-:Y:S05]  /*31e0*/  @P1 BRA `(.L_x_33) ;  /* 0x0000000000041947 */ /* 0x000fea0003800000 */
[----:B------:R-:W-:Y:S01]  /*31f0*/  BPT.TRAP 0x1 ;  /* 0x000000040000795c */ /* 0x000fe20000300000 */
.L_x_33:
[----:B------:R-:W1:Y:S01]  /*3200*/  LDC R16, c[0x0][0x288] ;  /* 0x0000a200ff107b82 */ /* 0x000e620000000800 */
[----:B------:R-:W-:Y:S01]  /*3210*/  IMAD.SHL.U32 R33, R11, 0x40, RZ ;  /* 0x000000400b217824 */ /* 0x000fe200078e00ff */
[--C-:B0-----:R-:W-:Y:S01]  /*3220*/  SHF.R.U32.HI R12, RZ, 0x2, R0.reuse ;  /* 0x00000002ff0c7819 */ /* 0x101fe20000011600 */
[----:B------:R-:W-:Y:S01]  /*3230*/  UIADD3 UR5, UR9, UR5, URZ ;  /* 0x0000000509057290 */ /* 0x000fe2000fffe03f */
[----:B------:R-:W-:Y:S01]  /*3240*/  LOP3.LUT R14, R0, 0x60, RZ, 0xc0, !PT ;  /* 0x00000060000e7812 */ /* 0x000fe200078ec0ff */
[----:B------:R-:W-:Y:S01]  /*3250*/  IMAD.SHL.U32 R34, R10, 0x100, RZ ;  /* 0x000001000a227824 */ /* 0x000fe200078e00ff */
[----:B------:R-:W-:Y:S01]  /*3260*/  SHF.R.U32.HI R15, RZ, 0x7, R0 ;  /* 0x00000007ff0f7819 */ /* 0x000fe20000011600 */
[----:B------:R-:W-:Y:S01]  /*3270*/  UISETP.GT.U32.AND UP0, UPT, UR5, 0x4, UPT ;  /* 0x000000040500788c */ /* 0x000fe2000bf04070 */
[----:B------:R-:W-:Y:S01]  /*3280*/  LOP3.LUT R13, R12, 0x7, RZ, 0xc0, !PT ;  /* 0x000000070c0d7812 */ /* 0x000fe200078ec0ff */
[C---:B------:R-:W-:Y:S01]  /*3290*/  IMAD.SHL.U32 R26, R0.reuse, 0x2, RZ ;  /* 0x00000002001a7824 */ /* 0x040fe200078e00ff */
[----:B------:R-:W-:Y:S01]  /*32a0*/  SHF.R.U32.HI R14, RZ, 0x1, R14 ;  /* 0x00000001ff0e7819 */ /* 0x000fe2000001160e */
[----:B------:R-:W-:Y:S01]  /*32b0*/  ULDC UR12, c[0x0][0x284] ;  /* 0x0000a100000c7ab9 */ /* 0x000fe20000000800 */
[----:B------:R-:W-:Y:S01]  /*32c0*/  LOP3.LUT R12, R15, 0x1, RZ, 0xc0, !PT ;  /* 0x000000010f0c7812 */ /* 0x000fe200078ec0ff */
[----:B------:R-:W-:Y:S01]  /*32d0*/  UISETP.LT.U32.AND UP0, UPT, UR9, 0x5, UP0 ;  /* 0x000000050900788c */ /* 0x000fe20008701070 */
[----:B------:R-:W-:Y:S01]  /*32e0*/  IADD3 R17, RZ, -R14, -R13 ;  /* 0x8000000eff117210 */ /* 0x000fe20007ffe80d */
[----:B------:R-:W-:Y:S01]  /*32f0*/  UISETP.GE.U32.AND UP1, UPT, UR9, 0x5, UPT ;  /* 0x000000050900788c */ /* 0x000fe2000bf26070 */
[----:B------:R-:W-:Y:S01]  /*3300*/  LOP3.LUT R15, R0, 0x3, RZ, 0xc0, !PT ;  /* 0x00000003000f7812 */ /* 0x000fe200078ec0ff */
[C---:B------:R-:W-:Y:S01]  /*3310*/  IMAD.SHL.U32 R24, R12.reuse, 0x40, RZ ;  /* 0x000000400c187824 */ /* 0x040fe200078e00ff */
[----:B------:R-:W-:Y:S01]  /*3320*/  SHF.R.S32.HI R29, RZ, 0x1f, R7 ;  /* 0x0000001fff1d7819 */ /* 0x000fe20000011407 */
[----:B------:R-:W-:Y:S01]  /*3330*/  UIMAD.WIDE.U32 UR6, UR5, -0x33333333, URZ ;  /* 0xcccccccd050678a5 */ /* 0x000fe2000f8e003f */
[C---:B------:R-:W-:Y:S01]  /*3340*/  LOP3.LUT R26, R33.reuse, 0x6, R26, 0xf8, !PT ;  /* 0x00000006211a7812 */ /* 0x040fe200078ef81a */
[----:B------:R-:W-:Y:S01]  /*3350*/  USEL UR8, URZ, 0x1, !UP0 ;  /* 0x000000013f087887 */ /* 0x000fe2000c000000 */
[----:B------:R-:W-:Y:S01]  /*3360*/  IMAD R17, R12, -0x40, R17 ;  /* 0xffffffc00c117824 */ /* 0x000fe200078e0211 */
[----:B------:R-:W-:Y:S01]  /*3370*/  ULDC.64 UR10, c[0x0][0x5d0] ;  /* 0x00017400000a7ab9 */ /* 0x000fe20000000a00 */
[----:B-1----:R-:W-:Y:S01]  /*3380*/  ISETP.GE.AND P0, PT, R33, R16, PT ;  /* 0x000000102100720c */ /* 0x002fe20003f06270 */
[----:B------:R-:W-:Y:S01]  /*3390*/  IMAD R12, R15, -0x2, R16 ;  /* 0xfffffffe0f0c7824 */ /* 0x000fe200078e0210 */
[----:B------:R-:W-:Y:S01]  /*33a0*/  SHF.R.S32.HI R27, RZ, 0x1f, R26 ;  /* 0x0000001fff1b7819 */ /* 0x000fe2000001141a */
[----:B------:R-:W-:Y:S01]  /*33b0*/  IMAD R16, R29, UR10, RZ ;  /* 0x0000000a1d107c24 */ /* 0x000fe2000f8e02ff */
[----:B------:R-:W-:Y:S01]  /*33c0*/  ISETP.GE.OR P0, PT, R34, UR12, P0 ;  /* 0x0000000c22007c0c */ /* 0x000fe20008706670 */
[----:B------:R-:W-:Y:S01]  /*33d0*/  USHF.R.U32.HI UR6, URZ, 0x2, UR7 ;  /* 0x000000023f067899 */ /* 0x000fe20008011607 */
[----:B------:R-:W-:Y:S01]  /*33e0*/  LOP3.LUT R35, R24, 0x40, R13, 0xe2, !PT ;  /* 0x0000004018237812 */ /* 0x000fe200078ee20d */
[----:B------:R-:W-:Y:S01]  /*33f0*/  ULOP3.LUT UR4, UR4, UR8, URZ, 0x3c, !UPT ;  /* 0x0000000804047292 */ /* 0x000fe2000f8e3c3f */
[----:B------:R-:W-:Y:S01]  /*3400*/  IMAD.WIDE R24, R10, 0x100, RZ ;  /* 0x000001000a187825 */ /* 0x000fe200078e02ff */
[----:B------:R-:W-:Y:S01]  /*3410*/  UIMAD UR5, UR6, -0x5, UR5 ;  /* 0xfffffffb060578a4 */ /* 0x000fe2000f8e0205 */
[----:B------:R-:W-:Y:S01]  /*3420*/  IADD3 R34, -R34, UR12, R17 ;  /* 0x0000000c22227c10 */ /* 0x000fe2000fffe111 */
[----:B------:R-:W-:Y:S01]  /*3430*/  @UP1 ULOP3.LUT UR4, UR4, 0x1, UR6, 0x78, !UPT ;  /* 0x0000000104041892 */ /* 0x000fe2000f8e7806 */
[C---:B------:R-:W-:Y:S01]  /*3440*/  IMAD R13, R7.reuse, UR11, R16 ;  /* 0x0000000b070d7c24 */ /* 0x040fe2000f8e0210 */
[----:B------:R-:W-:Y:S01]  /*3450*/  LOP3.LUT R35, R24, R35, R14, 0xfe, !PT ;  /* 0x0000002318237212 */ /* 0x000fe200078efe0e */
[----:B------:R-:W-:-:S04]  /*3460*/  IMAD.WIDE.U32 R10, R7, UR10, R26 ;  /* 0x0000000a070a7c25 */ /* 0x000fc8000f8e001a */
[----:B------:R-:W-:Y:S02]  /*3470*/  IMAD.IADD R11, R11, 0x1, R13 ;  /* 0x000000010b0b7824 */ /* 0x000fe400078e020d */
[----:B------:R-:W-:Y:S02]  /*3480*/  IMAD.IADD R33, R12, 0x1, -R33 ;  /* 0x000000010c217824 */ /* 0x000fe400078e0a21 */
[----:B------:R-:W-:Y:S01]  /*3490*/  IMAD.MOV.U32 R32, RZ, RZ, -0x1 ;  /* 0xffffffffff207424 */ /* 0x000fe200078e00ff */
[----:B------:R-:W-:Y:S06]  /*34a0*/  @P0 BRA `(.L_x_37) ;  /* 0x0000004800040947 */ /* 0x000fec0003800000 */
[----:B------:R-:W0:Y:S01]  /*34b0*/  LDC.64 R30, c[0x0][0x5c8] ;  /* 0x00017200ff1e7b82 */ /* 0x000e220000000a00 */
[----:B------:R-:W-:Y:S01]  /*34c0*/  ULDC.64 UR6, c[0x0][0x5c0] ;  /* 0x0001700000067ab9 */ /* 0x000fe20000000a00 */
[----:B------:R-:W-:Y:S01]  /*34d0*/  BSSY B0, `(.L_x_37) ;  /* 0x000047e000007945 */ /* 0x000fe20003800000 */
[-C--:B0-----:R-:W-:Y:S02]  /*34e0*/  IMAD R12, R25, R30.reuse, RZ ;  /* 0x0000001e190c7224 */ /* 0x081fe400078e02ff */
[----:B------:R-:W-:-:S04]  /*34f0*/  IMAD.WIDE.U32 R10, R35, R30, R10 ;  /* 0x0000001e230a7225 */ /* 0x000fc800078e000a */
[----:B------:R-:W-:Y:S01]  /*3500*/  IMAD R15, R35, R31, R12 ;  /* 0x0000001f230f7224 */ /* 0x000fe200078e020c */
[----:B------:R-:W-:Y:S01]  /*3510*/  IADD3 R16, P4, R10, UR6, RZ ;  /* 0x000000060a107c10 */ /* 0x000fe2000ff9e0ff */
[C---:B------:R-:W-:Y:S01]  /*3520*/  IMAD.SHL.U32 R13, R30.reuse, 0x80, RZ ;  /* 0x000000801e0d7824 */ /* 0x040fe200078e00ff */
[C---:B------:R-:W-:Y:S01]  /*3530*/  LEA R28, P2, R30.reuse, R10, 0x3 ;  /* 0x0000000a1e1c7211 */ /* 0x040fe200078418ff */
[----:B------:R-:W-:Y:S01]  /*3540*/  IMAD.IADD R36, R11, 0x1, R15 ;  /* 0x000000010b247824 */ /* 0x000fe200078e020f */
[----:B------:R-:W-:Y:S02]  /*3550*/  SHF.L.U64.HI R11, R30, 0x7, R31 ;  /* 0x000000071e0b7819 */ /* 0x000fe4000001021f */
[----:B------:R-:W-:Y:S02]  /*3560*/  IADD3 R12, P1, P0, R10, UR6, R13 ;  /* 0x000000060a0c7c10 */ /* 0x000fe4000f83e00d */
[----:B------:R-:W-:Y:S02]  /*3570*/  IADD3.X R17, R36, UR7, RZ, P4, !PT ;  /* 0x0000000724117c10 */ /* 0x000fe4000a7fe4ff */
[----:B---3-5:R-:W-:-:S02]  /*3580*/  FSETP.NEU.AND P4, PT, R9, RZ, PT ;  /* 0x000000ff0900720b */ /* 0x028fc40003f8d000 */
[----:B------:R-:W-:Y:S02]  /*3590*/  LEA.HI.X R30, R30, R36, R31, 0x3, P2 ;  /* 0x000000241e1e7211 */ /* 0x000fe400010f1c1f */
[C---:B------:R-:W-:Y:S02]  /*35a0*/  IADD3 R14, P2, R28.reuse, UR6, RZ ;  /* 0x000000061c0e7c10 */ /* 0x040fe4000ff5e0ff */
[----:B------:R-:W-:Y:S02]  /*35b0*/  IADD3 R10, P5, P6, R28, UR6, R13 ;  /* 0x000000061c0a7c10 */ /* 0x000fe4000febe00d */
[--C-:B------:R-:W-:Y:S02]  /*35c0*/  IADD3.X R13, R36, UR7, R11.reuse, P1, P0 ;  /* 0x00000007240d7c10 */ /* 0x100fe40008fe040b */
[C---:B------:R-:W-:Y:S02]  /*35d0*/  IADD3.X R15, R30.reuse, UR7, RZ, P2, !PT ;  /* 0x000000071e0f7c10 */ /* 0x040fe400097fe4ff */
[----:B------:R-:W-:Y:S01]  /*35e0*/  IADD3.X R11, R30, UR7, R11, P5, P6 ;  /* 0x000000071e0b7c10 */ /* 0x000fe2000afec40b */
[----:B------:R-:W-:Y:S06]  /*35f0*/  @!P4 BRA `(.L_x_38) ;  /* 0x00000034009cc947 */ /* 0x000fec0003800000 */
[----:B------:R-:W-:Y:S01]  /*3600*/  ULDC.64 UR6, c[0x0][0x5b8] ;  /* 0x00016e0000067ab9 */ /* 0x000fe20000000a00 */
[----:B------:R-:W-:Y:S01]  /*3610*/  ISETP.GE.AND P0, PT, R34, 0x1, PT ;  /* 0x000000012200780c */ /* 0x000fe20003f06270 */
[----:B------:R-:W-:Y:S01]  /*3620*/  IMAD R28, R29, UR6, RZ ;  /* 0x000000061d1c7c24 */ /* 0x000fe2000f8e02ff */
[----:B------:R-:W-:Y:S01]  /*3630*/  ULDC.64 UR10, c[0x0][0x5a8] ;  /* 0x00016a00000a7ab9 */ /* 0x000fe20000000a00 */
[----:B------:R-:W-:Y:S01]  /*3640*/  IMAD.WIDE.U32 R26, R7, UR6, R26 ;  /* 0x00000006071a7c25 */ /* 0x000fe2000f8e001a */
[----:B------:R-:W-:Y:S01]  /*3650*/  ISETP.LT.OR P4, PT, R33, 0x1, !P0 ;  /* 0x000000012100780c */ /* 0x000fe20004781670 */
[----:B------:R-:W-:Y:S02]  /*3660*/  BSSY B1, `(.L_x_39) ;  /* 0x000000c000017945 */ /* 0x000fe40003800000 */
[----:B------:R-:W-:Y:S01]  /*3670*/  IMAD R7, R7, UR7, R28 ;  /* 0x0000000707077c24 */ /* 0x000fe2000f8e021c */
[----:B------:R-:W-:Y:S02]  /*3680*/  ULDC.64 UR6, c[0x0][0x5b0] ;  /* 0x00016c0000067ab9 */ /* 0x000fe40000000a00 */
[----:B------:R-:W-:-:S02]  /*3690*/  IMAD R30, R25, UR6, RZ ;  /* 0x00000006191e7c24 */ /* 0x000fc4000f8e02ff */
[----:B------:R-:W-:Y:S02]  /*36a0*/  IMAD.IADD R27, R27, 0x1, R7 ;  /* 0x000000011b1b7824 */ /* 0x000fe400078e0207 */
[C---:B------:R-:W-:Y:S02]  /*36b0*/  IMAD R7, R35.reuse, UR7, R30 ;  /* 0x0000000723077c24 */ /* 0x040fe4000f8e021e */
[----:B------:R-:W-:-:S03]  /*36c0*/  IMAD.WIDE.U32 R28, R35, UR6, R26 ;  /* 0x00000006231c7c25 */ /* 0x000fc6000f8e001a */
[----:B------:R-:W-:-:S04]  /*36d0*/  IADD3 R28, P1, R28, UR10, RZ ;  /* 0x0000000a1c1c7c10 */ /* 0x000fc8000ff3e0ff */
[--C-:B------:R-:W-:Y:S02]  /*36e0*/  IADD3.X R29, R29, UR11, R7.reuse, P1, !PT ;  /* 0x0000000b1d1d7c10 */ /* 0x100fe40008ffe407 */
[----:B------:R-:W-:Y:S01]  /*36f0*/  PRMT R7, RZ, 0x7610, R7 ;  /* 0x00007610ff077816 */ /* 0x000fe20000000007 */
[----:B------:R-:W-:Y:S06]  /*3700*/  @P4 BRA `(.L_x_40) ;  /* 0x0000000000044947 */ /* 0x000fec0003800000 */
[----:B------:R0:W5:Y:S02]  /*3710*/  LDG.E.U8 R7, desc[UR20][R28.64] ;  /* 0x000000141c077981 */ /* 0x000164000c1e1100 */
.L_x_40:
[----:B------:R-:W-:Y:S05]  /*3720*/  BSYNC B1 ;  /* 0x0000000000017941 */ /* 0x000fea0003800000 */
.L_x_39:
[----:B-----5:R-:W-:Y:S01]  /*3730*/  LOP3.LUT R7, R7, 0xff, RZ, 0xc0, !PT ;  /* 0x000000ff07077812 */ /* 0x020fe200078ec0ff */
[----:B------:R-:W-:Y:S01]  /*3740*/  BSSY B1, `(.L_x_41) ;  /* 0x000000b000017945 */ /* 0x000fe20003800000 */
[----:B------:R-:W-:Y:S02]  /*3750*/  ISETP.LT.OR P2, PT, R33, 0x2, !P0 ;  /* 0x000000022100780c */ /* 0x000fe40004741670 */
[----:B------:R-:W-:-:S05]  /*3760*/  F2FP.F16.E4M3.UNPACK_B R7, R7 ;  /* 0x00000007ff07723e */ /* 0x000fca00020006ff */
[----:B------:R-:W-:Y:S01]  /*3770*/  HADD2.F32 R30, -RZ, R7.H0_H0 ;  /* 0x20000007ff1e7230 */ /* 0x000fe20000004100 */
[----:B------:R-:W-:-:S04]  /*3780*/  PRMT R7, RZ, 0x7610, R7 ;  /* 0x00007610ff077816 */ /* 0x000fc80000000007 */
[----:B------:R-:W-:-:S04]  /*3790*/  FMUL R30, R30, R9 ;  /* 0x000000091e1e7220 */ /* 0x000fc80000400000 */
[----:B--2---:R-:W-:-:S05]  /*37a0*/  FFMA R30, R147, R8, R30 ;  /* 0x00000008931e7223 */ /* 0x004fca000000001e */
[----:B------:R-:W-:-:S05]  /*37b0*/  F2FP.SATFINITE.E4M3.F32.PACK_AB_MERGE_C R31, RZ, R30, RZ ;  /* 0x0000001eff1f723e */ /* 0x000fca00048070ff */
[----:B------:R1:W-:Y:S01]  /*37c0*/  @!P4 STG.E.U8 desc[UR20][R16.64], R31 ;  /* 0x0000001f1000c986 */ /* 0x0003e2000c101114 */
[----:B------:R-:W-:Y:S05]  /*37d0*/  @P2 BRA `(.L_x_42) ;  /* 0x0000000000042947 */ /* 0x000fea0003800000 */
[----:B------:R2:W5:Y:S02]  /*37e0*/  LDG.E.U8 R7, desc[UR20][R28.64+0x1] ;  /* 0x000001141c077981 */ /* 0x000564000c1e1100 */
.L_x_42:
[----:B------:R-:W-:Y:S05]  /*37f0*/  BSYNC B1 ;  /* 0x0000000000017941 */ /* 0x000fea0003800000 */
.L_x_41:
[----:B-----5:R-:W-:Y:S01]  /*3800*/  LOP3.LUT R7, R7, 0xff, RZ, 0xc0, !PT ;  /* 0x000000ff07077812 */ /* 0x020fe200078ec0ff */
[----:B------:R-:W-:Y:S01]  /*3810*/  BSSY B1, `(.L_x_43) ;  /* 0x0000013000017945 */ /* 0x000fe20003800000 */
[----:B------:R-:W-:Y:S02]  /*3820*/  IADD3 R37, P1, R35, 0x8, RZ ;  /* 0x0000000823257810 */ /* 0x000fe40007f3e0ff */
[----:B------:R-:W-:-:S03]  /*3830*/  F2FP.F16.E4M3.UNPACK_B R7, R7 ;  /* 0x00000007ff07723e */ /* 0x000fc600020006ff */
[----:B-1----:R-:W-:Y:S01]  /*3840*/  IMAD.X R31, RZ, RZ, R25, P1 ;  /* 0x000000ffff1f7224 */ /* 0x002fe200008e0619 */
[----:B------:R-:W-:Y:S01]  /*3850*/  ISETP.GE.AND P1, PT, R34, 0x9, PT ;  /* 0x000000092200780c */ /* 0x000fe20003f26270 */
[----:B------:R-:W-:Y:S02]  /*3860*/  HADD2.F32 R30, -RZ, R7.H0_H0 ;  /* 0x20000007ff1e7230 */ /* 0x000fe40000004100 */
[----:B------:R-:W-:Y:S01]  /*3870*/  IMAD R36, R31, UR6, RZ ;  /* 0x000000061f247c24 */ /* 0x000fe2000f8e02ff */
[----:B------:R-:W-:Y:S02]  /*3880*/  ISETP.LT.OR P5, PT, R33, 0x1, !P1 ;  /* 0x000000012100780c */ /* 0x000fe40004fa1670 */
[----:B------:R-:W-:Y:S01]  /*3890*/  FMUL R7, R30, R9 ;  /* 0x000000091e077220 */ /* 0x000fe20000400000 */
[----:B------:R-:W-:-:S04]  /*38a0*/  IMAD.WIDE.U32 R30, R37, UR6, R26 ;  /* 0x00000006251e7c25 */ /* 0x000fc8000f8e001a */
[----:B------:R-:W-:Y:S01]  /*38b0*/  FFMA R7, R142, R8, R7 ;  /* 0x000000088e077223 */ /* 0x000fe20000000007 */
[----:B------:R-:W-:Y:S01]  /*38c0*/  IMAD R37, R37, UR7, R36 ;  /* 0x0000000725257c24 */ /* 0x000fe2000f8e0224 */
[----:B------:R-:W-:-:S03]  /*38d0*/  IADD3 R30, P4, R30, UR10, RZ ;  /* 0x0000000a1e1e7c10 */ /* 0x000fc6000ff9e0ff */
[----:B------:R-:W-:Y:S02]  /*38e0*/  F2FP.SATFINITE.E4M3.F32.PACK_AB_MERGE_C R39, RZ, R7, RZ ;  /* 0x00000007ff27723e */ /* 0x000fe400048070ff */
[----:B------:R-:W-:Y:S02]  /*38f0*/  IADD3.X R31, R31, UR11, R37, P4, !PT ;  /* 0x0000000b1f1f7c10 */ /* 0x000fe4000a7fe425 */
[----:B------:R-:W-:Y:S01]  /*3900*/  PRMT R7, RZ, 0x7610, R7 ;  /* 0x00007610ff077816 */ /* 0x000fe20000000007 */
[----:B------:R1:W-:Y:S01]  /*3910*/  @!P2 STG.E.U8 desc[UR20][R16.64+0x1], R39 ;  /* 0x000001271000a986 */ /* 0x0003e2000c101114 */
[----:B------:R-:W-:Y:S05]  /*3920*/  @P5 BRA `(.L_x_44) ;  /* 0x0000000000045947 */ /* 0x000fea0003800000 */
[----:B------:R3:W5:Y:S02]  /*3930*/  LDG.E.U8 R7, desc[UR20][R30.64] ;  /* 0x000000141e077981 */ /* 0x000764000c1e1100 */
.L_x_44:
[----:B------:R-:W-:Y:S05]  /*3940*/  BSYNC B1 ;  /* 0x0000000000017941 */ /* 0x000fea0003800000 */
.L_x_43:
[----:B-----5:R-:W-:Y:S01]  /*3950*/  LOP3.LUT R7, R7, 0xff, RZ, 0xc0, !PT ;  /* 0x000000ff07077812 */ /* 0x020fe200078ec0ff */
[----:B------:R-:W-:Y:S01]  /*3960*/  BSSY B1, `(.L_x_45) ;  /* 0x000000b000017945 */ /* 0x000fe20003800000 */
[----:B------:R-:W-:Y:S02]  /*3970*/  ISETP.LT.OR P2, PT, R33, 0x2, !P1 ;  /* 0x000000022100780c */ /* 0x000fe40004f41670 */
[----:B------:R-:W-:-:S05]  /*3980*/  F2FP.F16.E4M3.UNPACK_B R7, R7 ;  /* 0x00000007ff07723e */ /* 0x000fca00020006ff */
[----:B------:R-:W-:Y:S01]  /*3990*/  HADD2.F32 R36, -RZ, R7.H0_H0 ;  /* 0x20000007ff247230 */ /* 0x000fe20000004100 */
[----:B------:R-:W-:-:S04]  /*39a0*/  PRMT R7, RZ, 0x7610, R7 ;  /* 0x00007610ff077816 */ /* 0x000fc80000000007 */
[----:B------:R-:W-:-:S04]  /*39b0*/  FMUL R36, R36, R9 ;  /* 0x0000000924247220 */ /* 0x000fc80000400000 */
[----:B------:R-:W-:-:S05]  /*39c0*/  FFMA R36, R145, R8, R36 ;  /* 0x0000000891247223 */ /* 0x000fca0000000024 */
[----:B------:R-:W-:-:S05]  /*39d0*/  F2FP.SATFINITE.E4M3.F32.PACK_AB_MERGE_C R37, RZ, R36, RZ ;  /* 0x00000024ff25723e */ /* 0x000fca00048070ff */
[----:B------:R4:W-:Y:S01]  /*39e0*/  @!P5 STG.E.U8 desc[UR20][R14.64], R37 ;  /* 0x000000250e00d986 */ /* 0x0009e2000c101114 */
[----:B------:R-:W-:Y:S05]  /*39f0*/  @P2 BRA `(.L_x_46) ;  /* 0x0000000000042947 */ /* 0x000fea0003800000 */
[----:B------:R0:W5:Y:S02]  /*3a00*/  LDG.E.U8 R7, desc[UR20][R30.64+0x1] ;  /* 0x000001141e077981 */ /* 0x000164000c1e1100 */
.L_x_46:
[----:B------:R-:W-:Y:S05]  /*3a10*/  BSYNC B1 ;  /* 0x0000000000017941 */ /* 0x000fea0003800000 */
.L_x_45:
[----:B-----5:R-:W-:Y:S01]  /*3a20*/  LOP3.LUT R7, R7, 0xff, RZ, 0xc0, !PT ;  /* 0x000000ff07077812 */ /* 0x020fe200078ec0ff */
[----:B------:R-:W-:Y:S01]  /*3a30*/  BSSY B1, `(.L_x_47) ;  /* 0x000000b000017945 */ /* 0x000fe20003800000 */
[----:B------:R-:W-:Y:S02]  /*3a40*/  ISETP.LT.OR P4, PT, R33, 0x9, !P0 ;  /* 0x000000092100780c */ /* 0x000fe40004781670 */
[----:B------:R-:W-:-:S05]  /*3a50*/  F2FP.F16.E4M3.UNPACK_B R7, R7 ;  /* 0x00000007ff07723e */ /* 0x000fca00020006ff */
[----:B------:R-:W-:-:S05]  /*3a60*/  HADD2.F32 R36, -RZ, R7.H0_H0 ;  /* 0x20000007ff247230 */ /* 0x000fca0000004100 */
[----:B------:R-:W-:-:S04]  /*3a70*/  FMUL R7, R36, R9 ;  /* 0x0000000924077220 */ /* 0x000fc80000400000 */
[----:B------:R-:W-:-:S05]  /*3a80*/  FFMA R7, R140, R8, R7 ;  /* 0x000000088c077223 */ /* 0x000fca0000000007 */
[----:B----4-:R-:W-:Y:S02]  /*3a90*/  F2FP.SATFINITE.E4M3.F32.PACK_AB_MERGE_C R37, RZ, R7, RZ ;  /* 0x00000007ff25723e */ /* 0x010fe400048070ff */
[----:B------:R-:W-:-:S03]  /*3aa0*/  PRMT R7, RZ, 0x7610, R7 ;  /* 0x00007610ff077816 */ /* 0x000fc60000000007 */
[----:B------:R4:W-:Y:S01]  /*3ab0*/  @!P2 STG.E.U8 desc[UR20][R14.64+0x1], R37 ;  /* 0x000001250e00a986 */ /* 0x0009e2000c101114 */
[----:B------:R-:W-:Y:S05]  /*3ac0*/  @P4 BRA `(.L_x_48) ;  /* 0x0000000000044947 */ /* 0x000fea0003800000 */
[----:B------:R0:W5:Y:S02]  /*3ad0*/  LDG.E.U8 R7, desc[UR20][R28.64+0x8] ;  /* 0x000008141c077981 */ /* 0x000164000c1e1100 */
.L_x_48:
[----:B------:R-:W-:Y:S05]  /*3ae0*/  BSYNC B1 ;  /* 0x0000000000017941 */ /* 0x000fea0003800000 */
.L_x_47:
        /* <DEDUP_REMOVED lines=8> */
[----:B----4-:R-:W-:-:S05]  /*3b70*/  F2FP.SATFINITE.E4M3.F32.PACK_AB_MERGE_C R37, RZ, R36, RZ ;  /* 0x00000024ff25723e */ /* 0x010fca00048070ff */
[----:B------:R4:W-:Y:S01]  /*3b80*/  @!P4 STG.E.U8 desc[UR20][R16.64+0x8], R37 ;  /* 0x000008251000c986 */ /* 0x0009e2000c101114 */
[----:B------:R-:W-:Y:S05]  /*3b90*/  @P2 BRA `(.L_x_50) ;  /* 0x0000000000042947 */ /* 0x000fea0003800000 */
[----:B------:R0:W5:Y:S02]  /*3ba0*/  LDG.E.U8 R7, desc[UR20][R28.64+0x9] ;  /* 0x000009141c077981 */ /* 0x000164000c1e1100 */
.L_x_50:
[----:B------:R-:W-:Y:S05]  /*3bb0*/  BSYNC B1 ;  /* 0x0000000000017941 */ /* 0x000fea0003800000 */
.L_x_49:
        /* <DEDUP_REMOVED lines=12> */
.L_x_52:
[----:B------:R-:W-:Y:S05]  /*3c80*/  BSYNC B1 ;  /* 0x0000000000017941 */ /* 0x000fea0003800000 */
.L_x_51:
        /* <DEDUP_REMOVED lines=12> */
.L_x_54:
[----:B------:R-:W-:Y:S05]  /*3d50*/  BSYNC B1 ;  /* 0x0000000000017941 */ /* 0x000fea0003800000 */
.L_x_53:
        /* <DEDUP_REMOVED lines=12> */
.L_x_56:
[----:B------:R-:W-:Y:S05]  /*3e20*/  BSYNC B1 ;  /* 0x0000000000017941 */ /* 0x000fea0003800000 */
.L_x_55:
        /* <DEDUP_REMOVED lines=12> */
.L_x_58:
[----:B------:R-:W-:Y:S05]  /*3ef0*/  BSYNC B1 ;  /* 0x0000000000017941 */ /* 0x000fea0003800000 */
.L_x_57:
        /* <DEDUP_REMOVED lines=12> */
.L_x_60:
[----:B------:R-:W-:Y:S05]  /*3fc0*/  BSYNC B1 ;  /* 0x0000000000017941 */ /* 0x000fea0003800000 */
.L_x_59:
        /* <DEDUP_REMOVED lines=12> */
.L_x_62:
[----:B------:R-:W-:Y:S05]  /*4090*/  BSYNC B1 ;  /* 0x0000000000017941 */ /* 0x000fea0003800000 */
.L_x_61:
        /* <DEDUP_REMOVED lines=12> */
.L_x_64:
[----:B------:R-:W-:Y:S05]  /*4160*/  BSYNC B1 ;  /* 0x0000000000017941 */ /* 0x000fea0003800000 */
.L_x_63:
        /* <DEDUP_REMOVED lines=12> */
.L_x_66:
[----:B------:R-:W-:Y:S05]  /*4230*/  BSYNC B1 ;  /* 0x0000000000017941 */ /* 0x000fea0003800000 */
.L_x_65:
        /* <DEDUP_REMOVED lines=12> */
.L_x_68:
[----:B------:R-:W-:Y:S05]  /*4300*/  BSYNC B1 ;  /* 0x0000000000017941 */ /* 0x000fea0003800000 */
.L_x_67:
        /* <DEDUP_REMOVED lines=12> */
.L_x_70:
[----:B------:R-:W-:Y:S05]  /*43d0*/  BSYNC B1 ;  /* 0x0000000000017941 */ /* 0x000fea0003800000 */
.L_x_69:
        /* <DEDUP_REMOVED lines=12> */
.L_x_72:
[----:B------:R-:W-:Y:S05]  /*44a0*/  BSYNC B1 ;  /* 0x0000000000017941 */ /* 0x000fea0003800000 */
.L_x_71:
        /* <DEDUP_REMOVED lines=12> */
.L_x_74:
[----:B------:R-:W-:Y:S05]  /*4570*/  BSYNC B1 ;  /* 0x0000000000017941 */ /* 0x000fea0003800000 */
.L_x_73:
        /* <DEDUP_REMOVED lines=12> */
.L_x_76:
[----:B------:R-:W-:Y:S05]  /*4640*/  BSYNC B1 ;  /* 0x0000000000017941 */ /* 0x000fea0003800000 */
.L_x_75:
        /* <DEDUP_REMOVED lines=12> */
.L_x_78:
[----:B------:R-:W-:Y:S05]  /*4710*/  BSYNC B1 ;  /* 0x0000000000017941 */ /* 0x000fea0003800000 */
.L_x_77:
        /* <DEDUP_REMOVED lines=12> */
.L_x_80:
[----:B------:R-:W-:Y:S05]  /*47e0*/  BSYNC B1 ;  /* 0x0000000000017941 */ /* 0x000fea0003800000 */
.L_x_79:
        /* <DEDUP_REMOVED lines=12> */
.L_x_82:
[----:B------:R-:W-:Y:S05]  /*48b0*/  BSYNC B1 ;  /* 0x0000000000017941 */ /* 0x000fea0003800000 */
.L_x_81:
        /* <DEDUP_REMOVED lines=12> */
.L_x_84:
[----:B------:R-:W-:Y:S05]  /*4980*/  BSYNC B1 ;  /* 0x0000000000017941 */ /* 0x000fea0003800000 */
.L_x_83:
        /* <DEDUP_REMOVED lines=12> */
.L_x_86:
[----:B------:R-:W-:Y:S05]  /*4a50*/  BSYNC B1 ;  /* 0x0000000000017941 */ /* 0x000fea0003800000 */
.L_x_85:
        /* <DEDUP_REMOVED lines=12> */
.L_x_88:
[----:B------:R-:W-:Y:S05]  /*4b20*/  BSYNC B1 ;  /* 0x0000000000017941 */ /* 0x000fea0003800000 */
.L_x_87:
        /* <DEDUP_REMOVED lines=12> */
.L_x_90:
[----:B------:R-:W-:Y:S05]  /*4bf0*/  BSYNC B1 ;  /* 0x0000000000017941 */ /* 0x000fea0003800000 */
.L_x_89:
        /* <DEDUP_REMOVED lines=12> */
.L_x_92:
[----:B------:R-:W-:Y:S05]  /*4cc0*/  BSYNC B1 ;  /* 0x0000000000017941 */ /* 0x000fea0003800000 */
.L_x_91:
        /* <DEDUP_REMOVED lines=12> */
.L_x_94:
[----:B------:R-:W-:Y:S05]  /*4d90*/  BSYNC B1 ;  /* 0x0000000000017941 */ /* 0x000fea0003800000 */
.L_x_93:
        /* <DEDUP_REMOVED lines=12> */
.L_x_96:
[----:B------:R-:W-:Y:S05]  /*4e60*/  BSYNC B1 ;  /* 0x0000000000017941 */ /* 0x000fea0003800000 */
.L_x_95:
        /* <DEDUP_REMOVED lines=12> */
.L_x_98:
[----:B------:R-:W-:Y:S05]  /*4f30*/  BSYNC B1 ;  /* 0x0000000000017941 */ /* 0x000fea0003800000 */
.L_x_97:
[----:B-----5:R-:W-:Y:S01]  /*4f40*/  LOP3.LUT R7, R7, 0xff, RZ, 0xc0, !PT ;  /* 0x000000ff07077812 */ /* 0x020fe200078ec0ff */
[----:B------:R-:W-:Y:S01]  /*4f50*/  BSSY B1, `(.L_x_99) ;  /* 0x000000b000017945 */ /* 0x000fe20003800000 */
[----:B------:R-:W-:Y:S02]  /*4f60*/  ISETP.LT.OR P2, PT, R33, 0x39, !P1 ;  /* 0x000000392100780c */ /* 0x000fe40004f41670 */
[----:B------:R-:W-:-:S05]  /*4f70*/  F2FP.F16.E4M3.UNPACK_B R7, R7 ;  /* 0x00000007ff07723e */ /* 0x000fca00020006ff */
[----:B0-2---:R-:W-:-:S05]  /*4f80*/  HADD2.F32 R28, -RZ, R7.H0_H0 ;  /* 0x20000007ff1c7230 */ /* 0x005fca0000004100 */
[----:B------:R-:W-:-:S04]  /*4f90*/  FMUL R7, R28, R9 ;  /* 0x000000091c077220 */ /* 0x000fc80000400000 */
[----:B------:R-:W-:-:S05]  /*4fa0*/  FFMA R7, R114, R8, R7 ;  /* 0x0000000872077223 */ /* 0x000fca0000000007 */
[----:B------:R-:W-:Y:S02]  /*4fb0*/  F2FP.SATFINITE.E4M3.F32.PACK_AB_MERGE_C R29, RZ, R7, RZ ;  /* 0x00000007ff1d723e */ /* 0x000fe400048070ff */
[----:B------:R-:W-:-:S03]  /*4fc0*/  PRMT R7, RZ, 0x7610, R7 ;  /* 0x00007610ff077816 */ /* 0x000fc60000000007 */
[----:B------:R0:W-:Y:S01]  /*4fd0*/  @!P0 STG.E.U8 desc[UR20][R16.64+0x39], R29 ;  /* 0x0000391d10008986 */ /* 0x0001e2000c101114 */
[----:B------:R-:W-:Y:S05]  /*4fe0*/  @P2 BRA `(.L_x_100) ;  /* 0x0000000000042947 */ /* 0x000fea0003800000 */
[----:B------:R2:W5:Y:S02]  /*4ff0*/  LDG.E.U8 R7, desc[UR20][R30.64+0x38] ;  /* 0x000038141e077981 */ /* 0x000564000c1e1100 */
.L_x_100:
[----:B------:R-:W-:Y:S05]  /*5000*/  BSYNC B1 ;  /* 0x0000000000017941 */ /* 0x000fea0003800000 */
.L_x_99:
[----:B-----5:R-:W-:Y:S01]  /*5010*/  LOP3.LUT R7, R7, 0xff, RZ, 0xc0, !PT ;  /* 0x000000ff07077812 */ /* 0x020fe200078ec0ff */
[----:B------:R-:W-:Y:S01]  /*5020*/  BSSY B1, `(.L_x_101) ;  /* 0x000000b000017945 */ /* 0x000fe20003800000 */
[----:B------:R-:W-:Y:S02]  /*5030*/  ISETP.LT.OR P1, PT, R33, 0x3a, !P1 ;  /* 0x0000003a2100780c */ /* 0x000fe40004f21670 */
[----:B------:R-:W-:-:S05]  /*5040*/  F2FP.F16.E4M3.UNPACK_B R7, R7 ;  /* 0x00000007ff07723e */ /* 0x000fca00020006ff */
[----:B01--4-:R-:W-:Y:S01]  /*5050*/  HADD2.F32 R16, -RZ, R7.H0_H0 ;  /* 0x20000007ff107230 */ /* 0x013fe20000004100 */
[----:B------:R-:W-:-:S04]  /*5060*/  PRMT R7, RZ, 0x7610, R7 ;  /* 0x00007610ff077816 */ /* 0x000fc80000000007 */
[----:B------:R-:W-:-:S04]  /*5070*/  FMUL R16, R16, R9 ;  /* 0x0000000910107220 */ /* 0x000fc80000400000 */
[----:B------:R-:W-:-:S05]  /*5080*/  FFMA R16, R117, R8, R16 ;  /* 0x0000000875107223 */ /* 0x000fca0000000010 */
[----:B------:R-:W-:-:S05]  /*5090*/  F2FP.SATFINITE.E4M3.F32.PACK_AB_MERGE_C R17, RZ, R16, RZ ;  /* 0x00000010ff11723e */ /* 0x000fca00048070ff */
[----:B------:R0:W-:Y:S01]  /*50a0*/  @!P2 STG.E.U8 desc[UR20][R14.64+0x38], R17 ;  /* 0x000038110e00a986 */ /* 0x0001e2000c101114 */
[----:B------:R-:W-:Y:S05]  /*50b0*/  @P1 BRA `(.L_x_102) ;  /* 0x0000000000041947 */ /* 0x000fea0003800000 */
[----:B------:R1:W5:Y:S02]  /*50c0*/  LDG.E.U8 R7, desc[UR20][R30.64+0x39] ;  /* 0x000039141e077981 */ /* 0x000364000c1e1100 */
.L_x_102:
[----:B------:R-:W-:Y:S05]  /*50d0*/  BSYNC B1 ;  /* 0x0000000000017941 */ /* 0x000fea0003800000 */
.L_x_101:
[----:B-----5:R-:W-:Y:S01]  /*50e0*/  LOP3.LUT R7, R7, 0xff, RZ, 0xc0, !PT ;  /* 0x000000ff07077812 */ /* 0x020fe200078ec0ff */
[----:B------:R-:W-:Y:S01]  /*50f0*/  BSSY B1, `(.L_x_103) ;  /* 0x0000013000017945 */ /* 0x000fe20003800000 */
[----:B------:R-:W-:Y:S02]  /*5100*/  IADD3 R29, P0, R35, 0x80, RZ ;  /* 0x00000080231d7810 */ /* 0x000fe40007f1e0ff */
[----:B------:R-:W-:-:S03]  /*5110*/  F2FP.F16.E4M3.UNPACK_B R7, R7 ;  /* 0x00000007ff07723e */ /* 0x000fc600020006ff */
[----:B0-----:R-:W-:Y:S01]  /*5120*/  IMAD.X R17, RZ, RZ, R25, P0 ;  /* 0x000000ffff117224 */ /* 0x001fe200000e0619 */
        /* <DEDUP_REMOVED lines=9> */
[----:B-123--:R-:W-:Y:S02]  /*51c0*/  F2FP.SATFINITE.E4M3.F32.PACK_AB_MERGE_C R31, RZ, R7, RZ ;  /* 0x00000007ff1f723e */ /* 0x00efe400048070ff */
[----:B------:R-:W-:Y:S02]  /*51d0*/  IADD3.X R17, R17, UR11, R29, P2, !PT ;  /* 0x0000000b11117c10 */ /* 0x000fe400097fe41d */
[----:B------:R-:W-:Y:S01]  /*51e0*/  PRMT R7, RZ, 0x7610, R7 ;  /* 0x00007610ff077816 */ /* 0x000fe20000000007 */
[----:B------:R0:W-:Y:S01]  /*51f0*/  @!P1 STG.E.U8 desc[UR20][R14.64+0x39], R31 ;  /* 0x0000391f0e009986 */ /* 0x0001e2000c101114 */
[----:B------:R-:W-:Y:S05]  /*5200*/  @P4 BRA `(.L_x_104) ;  /* 0x0000000000044947 */ /* 0x000fea0003800000 */
[----:B------:R1:W5:Y:S02]  /*5210*/  LDG.E.U8 R7, desc[UR20][R16.64] ;  /* 0x0000001410077981 */ /* 0x000364000c1e1100 */
.L_x_104:
[----:B------:R-:W-:Y:S05]  /*5220*/  BSYNC B1 ;  /* 0x0000000000017941 */ /* 0x000fea0003800000 */
.L_x_103:
[----:B-----5:R-:W-:Y:S01]  /*5230*/  LOP3.LUT R7, R7, 0xff, RZ, 0xc0, !PT ;  /* 0x000000ff07077812 */ /* 0x020fe200078ec0ff */
[----:B------:R-:W-:Y:S01]  /*5240*/  BSSY B1, `(.L_x_105) ;  /* 0x000000b000017945 */ /* 0x000fe20003800000 */
[----:B------:R-:W-:Y:S02]  /*5250*/  ISETP.LT.OR P2, PT, R33, 0x2, !P0 ;  /* 0x000000022100780c */ /* 0x000fe40004741670 */
[----:B------:R-:W-:-:S05]  /*5260*/  F2FP.F16.E4M3.UNPACK_B R7, R7 ;  /* 0x00000007ff07723e */ /* 0x000fca00020006ff */
[----:B0-----:R-:W-:Y:S01]  /*5270*/  HADD2.F32 R14, -RZ, R7.H0_H0 ;  /* 0x20000007ff0e7230 */ /* 0x001fe20000004100 */
[----:B------:R-:W-:-:S04]  /*5280*/  PRMT R7, RZ, 0x7610, R7 ;  /* 0x00007610ff077816 */ /* 0x000fc80000000007 */
[----:B------:R-:W-:-:S04]  /*5290*/  FMUL R14, R14, R9 ;  /* 0x000000090e0e7220 */ /* 0x000fc80000400000 */
[----:B------:R-:W-:-:S05]  /*52a0*/  FFMA R14, R115, R8, R14 ;  /* 0x00000008730e7223 */ /* 0x000fca000000000e */
[----:B------:R-:W-:-:S05]  /*52b0*/  F2FP.SATFINITE.E4M3.F32.PACK_AB_MERGE_C R15, RZ, R14, RZ ;  /* 0x0000000eff0f723e */ /* 0x000fca00048070ff */
[----:B------:R0:W-:Y:S01]  /*52c0*/  @!P4 STG.E.U8 desc[UR20][R12.64], R15 ;  /* 0x0000000f0c00c986 */ /* 0x0001e2000c101114 */
[----:B------:R-:W-:Y:S05]  /*52d0*/  @P2 BRA `(.L_x_106) ;  /* 0x0000000000042947 */ /* 0x000fea0003800000 */
[----:B------:R2:W5:Y:S02]  /*52e0*/  LDG.E.U8 R7, desc[UR20][R16.64+0x1] ;  /* 0x0000011410077981 */ /* 0x000564000c1e1100 */
.L_x_106:
[----:B------:R-:W-:Y:S05]  /*52f0*/  BSYNC B1 ;  /* 0x0000000000017941 */ /* 0x000fea0003800000 */
.L_x_105:
[----:B-----5:R-:W-:Y:S01]  /*5300*/  LOP3.LUT R7, R7, 0xff, RZ, 0xc0, !PT ;  /* 0x000000ff07077812 */ /* 0x020fe200078ec0ff */
[----:B------:R-:W-:Y:S01]  /*5310*/  BSSY B1, `(.L_x_107) ;  /* 0x0000013000017945 */ /* 0x000fe20003800000 */
[----:B------:R-:W-:Y:S02]  /*5320*/  IADD3 R35, P1, R35, 0x88, RZ ;  /* 0x0000008823237810 */ /* 0x000fe40007f3e0ff */
[----:B------:R-:W-:-:S03]  /*5330*/  F2FP.F16.E4M3.UNPACK_B R7, R7 ;  /* 0x00000007ff07723e */ /* 0x000fc600020006ff */
[----:B------:R-:W-:Y:S01]  /*5340*/  IMAD.X R24, RZ, RZ, R25, P1 ;  /* 0x000000ffff187224 */ /* 0x000fe200008e0619 */
[----:B------:R-:W-:Y:S01]  /*5350*/  ISETP.GE.AND P1, PT, R34, 0x89, PT ;  /* 0x000000892200780c */ /* 0x000fe20003f26270 */
[----:B------:R-:W-:Y:S02]  /*5360*/  HADD2.F32 R14, -RZ, R7.H0_H0 ;  /* 0x20000007ff0e7230 */ /* 0x000fe40000004100 */
[----:B------:R-:W-:Y:S01]  /*5370*/  IMAD R24, R24, UR6, RZ ;  /* 0x0000000618187c24 */ /* 0x000fe2000f8e02ff */
[----:B------:R-:W-:Y:S01]  /*5380*/  ISETP.LT.OR P5, PT, R33, 0x1, !P1 ;  /* 0x000000012100780c */ /* 0x000fe20004fa1670 */
[----:B------:R-:W-:-:S04]  /*5390*/  IMAD.WIDE.U32 R26, R35, UR6, R26 ;  /* 0x00000006231a7c25 */ /* 0x000fc8000f8e001a */
[----:B------:R-:W-:Y:S01]  /*53a0*/  FMUL R7, R14, R9 ;  /* 0x000000090e077220 */ /* 0x000fe20000400000 */
[----:B------:R-:W-:-:S03]  /*53b0*/  IMAD R35, R35, UR7, R24 ;  /* 0x0000000723237c24 */ /* 0x000fc6000f8e0218 */
[----:B------:R-:W-:Y:S01]  /*53c0*/  FFMA R7, R110, R8, R7 ;  /* 0x000000086e077223 */ /* 0x000fe20000000007 */
[----:B------:R-:W-:-:S04]  /*53d0*/  IADD3 R14, P4, R26, UR10, RZ ;  /* 0x0000000a1a0e7c10 */ /* 0x000fc8000ff9e0ff */
[----:B------:R-:W-:Y:S02]  /*53e0*/  F2FP.SATFINITE.E4M3.F32.PACK_AB_MERGE_C R25, RZ, R7, RZ ;  /* 0x00000007ff19723e */ /* 0x000fe400048070ff */
[----:B0-----:R-:W-:Y:S02]  /*53f0*/  IADD3.X R15, R27, UR11, R35, P4, !PT ;  /* 0x0000000b1b0f7c10 */ /* 0x001fe4000a7fe423 */
[----:B------:R-:W-:Y:S01]  /*5400*/  PRMT R7, RZ, 0x7610, R7 ;  /* 0x00007610ff077816 */ /* 0x000fe20000000007 */
[----:B------:R0:W-:Y:S01]  /*5410*/  @!P2 STG.E.U8 desc[UR20][R12.64+0x1], R25 ;  /* 0x000001190c00a986 */ /* 0x0001e2000c101114 */
[----:B------:R-:W-:Y:S05]  /*5420*/  @P5 BRA `(.L_x_108) ;  /* 0x0000000000045947 */ /* 0x000fea0003800000 */
[----:B------:R3:W5:Y:S02]  /*5430*/  LDG.E.U8 R7, desc[UR20][R14.64] ;  /* 0x000000140e077981 */ /* 0x000764000c1e1100 */
.L_x_108:
[----:B------:R-:W-:Y:S05]  /*5440*/  BSYNC B1 ;  /* 0x0000000000017941 */ /* 0x000fea0003800000 */
.L_x_107:
        /* <DEDUP_REMOVED lines=8> */
[----:B0-----:R-:W-:-:S05]  /*54d0*/  F2FP.SATFINITE.E4M3.F32.PACK_AB_MERGE_C R25, RZ, R24, RZ ;  /* 0x00000018ff19723e */ /* 0x001fca00048070ff */
[----:B------:R0:W-:Y:S01]  /*54e0*/  @!P5 STG.E.U8 desc[UR20][R10.64], R25 ;  /* 0x000000190a00d986 */ /* 0x0001e2000c101114 */
[----:B------:R-:W-:Y:S05]  /*54f0*/  @P2 BRA `(.L_x_110) ;  /* 0x0000000000042947 */ /* 0x000fea0003800000 */
[----:B------:R4:W5:Y:S02]  /*5500*/  LDG.E.U8 R7, desc[UR20][R14.64+0x1] ;  /* 0x000001140e077981 */ /* 0x000964000c1e1100 */
.L_x_110:
[----:B------:R-:W-:Y:S05]  /*5510*/  BSYNC B1 ;  /* 0x0000000000017941 */ /* 0x000fea0003800000 */
.L_x_109:
[----:B-----5:R-:W-:Y:S01]  /*5520*/  LOP3.LUT R7, R7, 0xff, RZ, 0xc0, !PT ;  /* 0x000000ff07077812 */ /* 0x020fe200078ec0ff */
[----:B------:R-:W-:Y:S01]  /*5530*/  BSSY B1, `(.L_x_111) ;  /* 0x000000b000017945 */ /* 0x000fe20003800000 */
[----:B------:R-:W-:Y:S02]  /*5540*/  ISETP.LT.OR P4, PT, R33, 0x9, !P0 ;  /* 0x000000092100780c */ /* 0x000fe40004781670 */
[----:B------:R-:W-:-:S05]  /*5550*/  F2FP.F16.E4M3.UNPACK_B R7, R7 ;  /* 0x00000007ff07723e */ /* 0x000fca00020006ff */
[----:B------:R-:W-:-:S05]  /*5560*/  HADD2.F32 R24, -RZ, R7.H0_H0 ;  /* 0x20000007ff187230 */ /* 0x000fca0000004100 */
[----:B------:R-:W-:-:S04]  /*5570*/  FMUL R7, R24, R9 ;  /* 0x0000000918077220 */ /* 0x000fc80000400000 */
[----:B------:R-:W-:-:S05]  /*5580*/  FFMA R7, R108, R8, R7 ;  /* 0x000000086c077223 */ /* 0x000fca0000000007 */
[----:B0-----:R-:W-:Y:S02]  /*5590*/  F2FP.SATFINITE.E4M3.F32.PACK_AB_MERGE_C R25, RZ, R7, RZ ;  /* 0x00000007ff19723e */ /* 0x001fe400048070ff */
[----:B------:R-:W-:-:S03]  /*55a0*/  PRMT R7, RZ, 0x7610, R7 ;  /* 0x00007610ff077816 */ /* 0x000fc60000000007 */
[----:B------:R0:W-:Y:S01]  /*55b0*/  @!P2 STG.E.U8 desc[UR20][R10.64+0x1], R25 ;  /* 0x000001190a00a986 */ /* 0x0001e2000c101114 */
[----:B------:R-:W-:Y:S05]  /*55c0*/  @P4 BRA `(.L_x_112) ;  /* 0x0000000000044947 */ /* 0x000fea0003800000 */
[----:B------:R0:W5:Y:S02]  /*55d0*/  LDG.E.U8 R7, desc[UR20][R16.64+0x8] ;  /* 0x0000081410077981 */ /* 0x000164000c1e1100 */
.L_x_112:
[----:B------:R-:W-:Y:S05]  /*55e0*/  BSYNC B1 ;  /* 0x0000000000017941 */ /* 0x000fea0003800000 */
.L_x_111:
        /* <DEDUP_REMOVED lines=12> */
.L_x_114:
[----:B------:R-:W-:Y:S05]  /*56b0*/  BSYNC B1 ;  /* 0x0000000000017941 */ /* 0x000fea0003800000 */
.L_x_113:
        /* <DEDUP_REMOVED lines=12> */
.L_x_116:
[----:B------:R-:W-:Y:S05]  /*5780*/  BSYNC B1 ;  /* 0x0000000000017941 */ /* 0x000fea0003800000 */
.L_x_115:
        /* <DEDUP_REMOVED lines=12> */
.L_x_118:
[----:B------:R-:W-:Y:S05]  /*5850*/  BSYNC B1 ;  /* 0x0000000000017941 */ /* 0x000fea0003800000 */
.L_x_117:
        /* <DEDUP_REMOVED lines=12> */
.L_x_120:
[----:B------:R-:W-:Y:S05]  /*5920*/  BSYNC B1 ;  /* 0x0000000000017941 */ /* 0x000fea0003800000 */
.L_x_119:
        /* <DEDUP_REMOVED lines=12> */
.L_x_122:
[----:B------:R-:W-:Y:S05]  /*59f0*/  BSYNC B1 ;  /* 0x0000000000017941 */ /* 0x000fea0003800000 */
.L_x_121:
        /* <DEDUP_REMOVED lines=12> */
.L_x_124:
[----:B------:R-:W-:Y:S05]  /*5ac0*/  BSYNC B1 ;  /* 0x0000000000017941 */ /* 0x000fea0003800000 */
.L_x_123:
        /* <DEDUP_REMOVED lines=12> */
.L_x_126:
[----:B------:R-:W-:Y:S05]  /*5b90*/  BSYNC B1 ;  /* 0x0000000000017941 */ /* 0x000fea0003800000 */
.L_x_125:
        /* <DEDUP_REMOVED lines=12> */
.L_x_128:
[----:B------:R-:W-:Y:S05]  /*5c60*/  BSYNC B1 ;  /* 0x0000000000017941 */ /* 0x000fea0003800000 */
.L_x_127:
        /* <DEDUP_REMOVED lines=12> */
.L_x_130:
[----:B------:R-:W-:Y:S05]  /*5d30*/  BSYNC B1 ;  /* 0x0000000000017941 */ /* 0x000fea0003800000 */
.L_x_129:
        /* <DEDUP_REMOVED lines=12> */
.L_x_132:
[----:B------:R-:W-:Y:S05]  /*5e00*/  BSYNC B1 ;  /* 0x0000000000017941 */ /* 0x000fea0003800000 */
.L_x_131:
        /* <DEDUP_REMOVED lines=12> */
.L_x_134:
[----:B------:R-:W-:Y:S05]  /*5ed0*/  BSYNC B1 ;  /* 0x0000000000017941 */ /* 0x000fea0003800000 */
.L_x_133:
        /* <DEDUP_REMOVED lines=12> */
.L_x_136:
[----:B------:R-:W-:Y:S05]  /*5fa0*/  BSYNC B1 ;  /* 0x0000000000017941 */ /* 0x000fea0003800000 */
.L_x_135:
        /* <DEDUP_REMOVED lines=12> */
.L_x_138:
[----:B------:R-:W-:Y:S05]  /*6070*/  BSYNC B1 ;  /* 0x0000000000017941 */ /* 0x000fea0003800000 */
.L_x_137:
        /* <DEDUP_REMOVED lines=12> */
.L_x_140:
[----:B------:R-:W-:Y:S05]  /*6140*/  BSYNC B1 ;  /* 0x0000000000017941 */ /* 0x000fea0003800000 */
.L_x_139:
        /* <DEDUP_REMOVED lines=12> */
.L_x_142:
[----:B------:R-:W-:Y:S05]  /*6210*/  BSYNC B1 ;  /* 0x0000000000017941 */ /* 0x000fea0003800000 */
.L_x_141:
        /* <DEDUP_REMOVED lines=12> */
.L_x_144:
[----:B------:R-:W-:Y:S05]  /*62e0*/  BSYNC B1 ;  /* 0x0000000000017941 */ /* 0x000fea0003800000 */
.L_x_143:
        /* <DEDUP_REMOVED lines=12> */
.L_x_146:
[----:B------:R-:W-:Y:S05]  /*63b0*/  BSYNC B1 ;  /* 0x0000000000017941 */ /* 0x000fea0003800000 */
.L_x_145:
        /* <DEDUP_REMOVED lines=12> */
.L_x_148:
[----:B------:R-:W-:Y:S05]  /*6480*/  BSYNC B1 ;  /* 0x0000000000017941 */ /* 0x000fea0003800000 */
.L_x_147:
        /* <DEDUP_REMOVED lines=12> */
.L_x_150:
[----:B------:R-:W-:Y:S05]  /*6550*/  BSYNC B1 ;  /* 0x0000000000017941 */ /* 0x000fea0003800000 */
.L_x_149:
        /* <DEDUP_REMOVED lines=12> */
.L_x_152:
[----:B------:R-:W-:Y:S05]  /*6620*/  BSYNC B1 ;  /* 0x0000000000017941 */ /* 0x000fea0003800000 */
.L_x_151:
        /* <DEDUP_REMOVED lines=12> */
.L_x_154:
[----:B------:R-:W-:Y:S05]  /*66f0*/  BSYNC B1 ;  /* 0x0000000000017941 */ /* 0x000fea0003800000 */
.L_x_153:
        /* <DEDUP_REMOVED lines=12> */
.L_x_156:
[----:B------:R-:W-:Y:S05]  /*67c0*/  BSYNC B1 ;  /* 0x0000000000017941 */ /* 0x000fea0003800000 */
.L_x_155:
        /* <DEDUP_REMOVED lines=12> */
.L_x_158:
[----:B------:R-:W-:Y:S05]  /*6890*/  BSYNC B1 ;  /* 0x0000000000017941 */ /* 0x000fea0003800000 */
.L_x_157:
        /* <DEDUP_REMOVED lines=12> */
.L_x_160:
[----:B------:R-:W-:Y:S05]  /*6960*/  BSYNC B1 ;  /* 0x0000000000017941 */ /* 0x000fea0003800000 */
.L_x_159:
        /* <DEDUP_REMOVED lines=12> */
.L_x_162:
[----:B------:R-:W-:Y:S05]  /*6a30*/  BSYNC B1 ;  /* 0x0000000000017941 */ /* 0x000fea0003800000 */
.L_x_161:
[----:B-----5:R-:W-:Y:S01]  /*6a40*/  LOP3.LUT R7, R7, 0xff, RZ, 0xc0, !PT ;  /* 0x000000ff07077812 */ /* 0x020fe200078ec0ff */
[----:B------:R-:W-:Y:S01]  /*6a50*/  BSSY B1, `(.L_x_163) ;  /* 0x000000b000017945 */ /* 0x000fe20003800000 */
[----:B------:R-:W-:Y:S02]  /*6a60*/  ISETP.LT.OR P2, PT, R33, 0x39, !P1 ;  /* 0x000000392100780c */ /* 0x000fe40004f41670 */
[----:B------:R-:W-:-:S05]  /*6a70*/  F2FP.F16.E4M3.UNPACK_B R7, R7 ;  /* 0x00000007ff07723e */ /* 0x000fca00020006ff */
[----:B012---:R-:W-:-:S05]  /*6a80*/  HADD2.F32 R16, -RZ, R7.H0_H0 ;  /* 0x20000007ff107230 */ /* 0x007fca0000004100 */
[----:B------:R-:W-:-:S04]  /*6a90*/  FMUL R7, R16, R9 ;  /* 0x0000000910077220 */ /* 0x000fc80000400000 */
[----:B------:R-:W-:-:S05]  /*6aa0*/  FFMA R7, R18, R8, R7 ;  /* 0x0000000812077223 */ /* 0x000fca0000000007 */
[----:B------:R-:W-:Y:S02]  /*6ab0*/  F2FP.SATFINITE.E4M3.F32.PACK_AB_MERGE_C R17, RZ, R7, RZ ;  /* 0x00000007ff11723e */ /* 0x000fe400048070ff */
[----:B------:R-:W-:-:S03]  /*6ac0*/  PRMT R7, RZ, 0x7610, R7 ;  /* 0x00007610ff077816 */ /* 0x000fc60000000007 */
[----:B------:R0:W-:Y:S01]  /*6ad0*/  @!P0 STG.E.U8 desc[UR20][R12.64+0x39], R17 ;  /* 0x000039110c008986 */ /* 0x0001e2000c101114 */
[----:B------:R-:W-:Y:S05]  /*6ae0*/  @P2 BRA `(.L_x_164) ;  /* 0x0000000000042947 */ /* 0x000fea0003800000 */
[----:B------:R1:W5:Y:S02]  /*6af0*/  LDG.E.U8 R7, desc[UR20][R14.64+0x38] ;  /* 0x000038140e077981 */ /* 0x000364000c1e1100 */
.L_x_164:
[----:B------:R-:W-:Y:S05]  /*6b00*/  BSYNC B1 ;  /* 0x0000000000017941 */ /* 0x000fea0003800000 */
.L_x_163:
        /* <DEDUP_REMOVED lines=12> */
.L_x_166:
[----:B------:R-:W-:Y:S05]  /*6bd0*/  BSYNC B1 ;  /* 0x0000000000017941 */ /* 0x000fea0003800000 */
.L_x_165:
[----:B------:R-:W-:Y:S05]  /*6be0*/  @P1 BRA `(.L_x_167) ;  /* 0x0000001000301947 */ /* 0x000fea0003800000 */
[----:B-----5:R-:W-:-:S04]  /*6bf0*/  LOP3.LUT R7, R7, 0xff, RZ, 0xc0, !PT ;  /* 0x000000ff07077812 */ /* 0x020fc800078ec0ff */
[----:B------:R-:W-:-:S05]  /*6c00*/  F2FP.F16.E4M3.UNPACK_B R7, R7 ;  /* 0x00000007ff07723e */ /* 0x000fca00020006ff */
[----:B------:R-:W-:-:S05]  /*6c10*/  HADD2.F32 R12, -RZ, R7.H0_H0 ;  /* 0x20000007ff0c7230 */ /* 0x000fca0000004100 */
[----:B------:R-:W-:-:S04]  /*6c20*/  FMUL R7, R12, R9 ;  /* 0x000000090c077220 */ /* 0x000fc80000400000 */
[----:B------:R-:W-:-:S05]  /*6c30*/  FFMA R7, R20, R8, R7 ;  /* 0x0000000814077223 */ /* 0x000fca0000000007 */
[----:B------:R-:W-:-:S05]  /*6c40*/  F2FP.SATFINITE.E4M3.F32.PACK_AB_MERGE_C R7, RZ, R7, RZ ;  /* 0x00000007ff07723e */ /* 0x000fca00048070ff */
[----:B------:R0:W-:Y:S01]  /*6c50*/  STG.E.U8 desc[UR20][R10.64+0x39], R7 ;  /* 0x000039070a007986 */ /* 0x0001e2000c101114 */
[----:B------:R-:W-:Y:S05]  /*6c60*/  BRA `(.L_x_167) ;  /* 0x0000001000107947 */ /* 0x000fea0003800000 */
.L_x_38:
[C---:B------:R-:W-:Y:S01]  /*6c70*/  ISETP.GE.AND P0, PT, R34.reuse, 0x1, PT ;  /* 0x000000012200780c */ /* 0x040fe20003f06270 */
[-C--:B--2---:R-:W-:Y:S01]  /*6c80*/  FMUL R147, R147, R8.reuse ;  /* 0x0000000893937220 */ /* 0x084fe20000400000 */
[----:B------:R-:W-:Y:S01]  /*6c90*/  ISETP.GE.AND P2, PT, R34, 0x9, PT ;  /* 0x000000092200780c */ /* 0x000fe20003f46270 */
[-C--:B------:R-:W-:Y:S01]  /*6ca0*/  FMUL R142, R142, R8.reuse ;  /* 0x000000088e8e7220 */ /* 0x080fe20000400000 */
[----:B------:R-:W-:Y:S01]  /*6cb0*/  ISETP.LT.OR P1, PT, R33, 0x1, !P0 ;  /* 0x000000012100780c */ /* 0x000fe20004721670 */
[-C--:B------:R-:W-:Y:S01]  /*6cc0*/  FMUL R145, R145, R8.reuse ;  /* 0x0000000891917220 */ /* 0x080fe20000400000 */
[----:B------:R-:W-:Y:S01]  /*6cd0*/  F2FP.SATFINITE.E4M3.F32.PACK_AB_MERGE_C R147, RZ, R147, RZ ;  /* 0x00000093ff93723e */ /* 0x000fe200048070ff */
[-C--:B------:R-:W-:Y:S01]  /*6ce0*/  FMUL R140, R140, R8.reuse ;  /* 0x000000088c8c7220 */ /* 0x080fe20000400000 */
[----:B------:R-:W-:Y:S01]  /*6cf0*/  ISETP.LT.OR P4, PT, R33, 0x2, !P0 ;  /* 0x000000022100780c */ /* 0x000fe20004781670 */
[-C--:B------:R-:W-:Y:S01]  /*6d00*/  FMUL R143, R143, R8.reuse ;  /* 0x000000088f8f7220 */ /* 0x080fe20000400000 */
[C---:B------:R-:W-:Y:S01]  /*6d10*/  ISETP.LT.OR P5, PT, R33.reuse, 0x1, !P2 ;  /* 0x000000012100780c */ /* 0x040fe200057a1670 */
[-C--:B------:R-:W-:Y:S01]  /*6d20*/  FMUL R138, R138, R8.reuse ;  /* 0x000000088a8a7220 */ /* 0x080fe20000400000 */
[----:B------:R-:W-:Y:S01]  /*6d30*/  ISETP.LT.OR P6, PT, R33, 0x2, !P2 ;  /* 0x000000022100780c */ /* 0x000fe200057c1670 */
[----:B------:R-:W-:Y:S01]  /*6d40*/  FMUL R141, R141, R8 ;  /* 0x000000088d8d7220 */ /* 0x000fe20000400000 */
[----:B------:R-:W-:Y:S01]  /*6d50*/  F2FP.SATFINITE.E4M3.F32.PACK_AB_MERGE_C R7, RZ, R142, RZ ;  /* 0x0000008eff07723e */ /* 0x000fe200048070ff */
[-C--:B------:R-:W-:Y:S01]  /*6d60*/  FMUL R136, R136, R8.reuse ;  /* 0x0000000888887220 */ /* 0x080fe20000400000 */
[----:B------:R-:W-:Y:S01]  /*6d70*/  F2FP.SATFINITE.E4M3.F32.PACK_AB_MERGE_C R145, RZ, R145, RZ ;  /* 0x00000091ff91723e */ /* 0x000fe200048070ff */
[----:B------:R-:W-:Y:S01]  /*6d80*/  @!P1 STG.E.U8 desc[UR20][R16.64], R147 ;  /* 0x0000009310009986 */ /* 0x000fe2000c101114 */
[----:B------:R-:W-:Y:S01]  /*6d90*/  ISETP.LT.OR P1, PT, R33, 0x9, !P0 ;  /* 0x000000092100780c */ /* 0x000fe20004721670 */
[----:B------:R-:W-:Y:S01]  /*6da0*/  FMUL R139, R139, R8 ;  /* 0x000000088b8b7220 */ /* 0x000fe20000400000 */
[----:B------:R-:W-:Y:S01]  /*6db0*/  F2FP.SATFINITE.E4M3.F32.PACK_AB_MERGE_C R25, RZ, R140, RZ ;  /* 0x0000008cff19723e */ /* 0x000fe200048070ff */
[----:B------:R0:W-:Y:S01]  /*6dc0*/  @!P4 STG.E.U8 desc[UR20][R16.64+0x1], R7 ;  /* 0x000001071000c986 */ /* 0x0001e2000c101114 */
[----:B------:R-:W-:Y:S01]  /*6dd0*/  F2FP.SATFINITE.E4M3.F32.PACK_AB_MERGE_C R143, RZ, R143, RZ ;  /* 0x0000008fff8f723e */ /* 0x000fe200048070ff */
[-C--:B------:R-:W-:Y:S01]  /*6de0*/  FMUL R134, R134, R8.reuse ;  /* 0x0000000886867220 */ /* 0x080fe20000400000 */
[C---:B------:R-:W-:Y:S01]  /*6df0*/  ISETP.LT.OR P4, PT, R33.reuse, 0xa, !P0 ;  /* 0x0000000a2100780c */ /* 0x040fe20004781670 */
[----:B------:R-:W-:Y:S01]  /*6e00*/  @!P5 STG.E.U8 desc[UR20][R14.64], R145 ;  /* 0x000000910e00d986 */ /* 0x000fe2000c101114 */
[----:B------:R-:W-:Y:S01]  /*6e10*/  ISETP.LT.OR P5, PT, R33, 0x9, !P2 ;  /* 0x000000092100780c */ /* 0x000fe200057a1670 */
[-C--:B------:R-:W-:Y:S01]  /*6e20*/  FMUL R137, R137, R8.reuse ;  /* 0x0000000889897220 */ /* 0x080fe20000400000 */
[----:B------:R-:W-:Y:S01]  /*6e30*/  F2FP.SATFINITE.E4M3.F32.PACK_AB_MERGE_C R141, RZ, R141, RZ ;  /* 0x0000008dff8d723e */ /* 0x000fe200048070ff */
[----:B------:R1:W-:Y:S01]  /*6e40*/  @!P6 STG.E.U8 desc[UR20][R14.64+0x1], R25 ;  /* 0x000001190e00e986 */ /* 0x0003e2000c101114 */
[C---:B------:R-:W-:Y:S01]  /*6e50*/  ISETP.LT.OR P6, PT, R33.reuse, 0xa, !P2 ;  /* 0x0000000a2100780c */ /* 0x040fe200057c1670 */
[-C--:B------:R-:W-:Y:S01]  /*6e60*/  FMUL R132, R132, R8.reuse ;  /* 0x0000000884847220 */ /* 0x080fe20000400000 */
[----:B------:R-:W-:Y:S01]  /*6e70*/  F2FP.SATFINITE.E4M3.F32.PACK_AB_MERGE_C R139, RZ, R139, RZ ;  /* 0x0000008bff8b723e */ /* 0x000fe200048070ff */
[----:B------:R-:W-:Y:S01]  /*6e80*/  @!P1 STG.E.U8 desc[UR20][R16.64+0x8], R143 ;  /* 0x0000088f10009986 */ /* 0x000fe2000c101114 */
[----:B------:R-:W-:Y:S01]  /*6e90*/  ISETP.LT.OR P1, PT, R33, 0x11, !P0 ;  /* 0x000000112100780c */ /* 0x000fe20004721670 */
[----:B------:R-:W-:Y:S01]  /*6ea0*/  FMUL R135, R135, R8 ;  /* 0x0000000887877220 */ /* 0x000fe20000400000 */
[----:B0-----:R-:W-:Y:S01]  /*6eb0*/  F2FP.SATFINITE.E4M3.F32.PACK_AB_MERGE_C R7, RZ, R138, RZ ;  /* 0x0000008aff07723e */ /* 0x001fe200048070ff */
[-C--:B------:R-:W-:Y:S01]  /*6ec0*/  FMUL R130, R130, R8.reuse ;  /* 0x0000000882827220 */ /* 0x080fe20000400000 */
[----:B------:R-:W-:Y:S01]  /*6ed0*/  F2FP.SATFINITE.E4M3.F32.PACK_AB_MERGE_C R137, RZ, R137, RZ ;  /* 0x00000089ff89723e */ /* 0x000fe200048070ff */
[----:B------:R-:W-:Y:S01]  /*6ee0*/  FMUL R133, R133, R8 ;  /* 0x0000000885857220 */ /* 0x000fe20000400000 */
[----:B------:R-:W-:Y:S01]  /*6ef0*/  F2FP.SATFINITE.E4M3.F32.PACK_AB_MERGE_C R135, RZ, R135, RZ ;  /* 0x00000087ff87723e */ /* 0x000fe200048070ff */
[----:B------:R0:W-:Y:S01]  /*6f00*/  @!P4 STG.E.U8 desc[UR20][R16.64+0x9], R7 ;  /* 0x000009071000c986 */ /* 0x0001e2000c101114 */
[----:B-1----:R-:W-:Y:S01]  /*6f10*/  F2FP.SATFINITE.E4M3.F32.PACK_AB_MERGE_C R25, RZ, R136, RZ ;  /* 0x00000088ff19723e */ /* 0x002fe200048070ff */
        /* <DEDUP_REMOVED lines=15> */
[-C--:B------:R-:W-:Y:S01]  /*7010*/  FMUL R127, R127, R8.reuse ;  /* 0x000000087f7f7220 */ /* 0x080fe20000400000 */
[----:B------:R-:W-:Y:S01]  /*7020*/  FMUL R122, R122, R8 ;  /* 0x000000087a7a7220 */ /* 0x000fe20000400000 */
[----:B------:R-:W-:Y:S01]  /*7030*/  F2FP.SATFINITE.E4M3.F32.PACK_AB_MERGE_C R129, RZ, R129, RZ ;  /* 0x00000081ff81723e */ /* 0x000fe200048070ff */
[----:B------:R0:W-:Y:S01]  /*7040*/  @!P4 STG.E.U8 desc[UR20][R16.64+0x11], R7 ;  /* 0x000011071000c986 */ /* 0x0001e2000c101114 */
[----:B-1----:R-:W-:Y:S01]  /*7050*/  F2FP.SATFINITE.E4M3.F32.PACK_AB_MERGE_C R25, RZ, R132, RZ ;  /* 0x00000084ff19723e */ /* 0x002fe200048070ff */
[-C--:B------:R-:W-:Y:S01]  /*7060*/  FMUL R125, R125, R8.reuse ;  /* 0x000000087d7d7220 */ /* 0x080fe20000400000 */
[C---:B------:R-:W-:Y:S01]  /*7070*/  ISETP.LT.OR P4, PT, R33.reuse, 0x1a, !P0 ;  /* 0x0000001a2100780c */ /* 0x040fe20004781670 */
[----:B------:R-:W-:Y:S01]  /*7080*/  @!P5 STG.E.U8 desc[UR20][R14.64+0x10], R137 ;  /* 0x000010890e00d986 */ /* 0x000fe2000c101114 */
[C---:B------:R-:W-:Y:S01]  /*7090*/  ISETP.LT.OR P5, PT, R33.reuse, 0x19, !P2 ;  /* 0x000000192100780c */ /* 0x040fe200057a1670 */
[-C--:B------:R-:W-:Y:S01]  /*70a0*/  FMUL R120, R120, R8.reuse ;  /* 0x0000000878787220 */ /* 0x080fe20000400000 */
[----:B------:R-:W-:Y:S01]  /*70b0*/  F2FP.SATFINITE.E4M3.F32.PACK_AB_MERGE_C R127, RZ, R127, RZ ;  /* 0x0000007fff7f723e */ /* 0x000fe200048070ff */
[----:B------:R1:W-:Y:S01]  /*70c0*/  @!P6 STG.E.U8 desc[UR20][R14.64+0x11], R25 ;  /* 0x000011190e00e986 */ /* 0x0003e2000c101114 */
[----:B------:R-:W-:Y:S01]  /*70d0*/  ISETP.LT.OR P6, PT, R33, 0x1a, !P2 ;  /* 0x0000001a2100780c */ /* 0x000fe200057c1670 */
        /* <DEDUP_REMOVED lines=8> */
[-C--:B------:R-:W-:Y:S01]  /*7160*/  FMUL R116, R116, R8.reuse ;  /* 0x0000000874747220 */ /* 0x080fe20000400000 */
[----:B------:R-:W-:Y:S01]  /*7170*/  FMUL R114, R114, R8 ;  /* 0x0000000872727220 */ /* 0x000fe20000400000 */
[----:B-1----:R-:W-:Y:S01]  /*7180*/  F2FP.SATFINITE.E4M3.F32.PACK_AB_MERGE_C R25, RZ, R128, RZ ;  /* 0x00000080ff19723e */ /* 0x002fe200048070ff */
[----:B------:R0:W-:Y:S01]  /*7190*/  @!P4 STG.E.U8 desc[UR20][R16.64+0x19], R7 ;  /* 0x000019071000c986 */ /* 0x0001e2000c101114 */
[----:B------:R-:W-:Y:S01]  /*71a0*/  ISETP.LT.OR P4, PT, R33, 0x22, !P0 ;  /* 0x000000222100780c */ /* 0x000fe20004781670 */
[-C--:B------:R-:W-:Y:S01]  /*71b0*/  FMUL R119, R119, R8.reuse ;  /* 0x0000000877777220 */ /* 0x080fe20000400000 */
[----:B------:R-:W-:Y:S01]  /*71c0*/  F2FP.SATFINITE.E4M3.F32.PACK_AB_MERGE_C R121, RZ, R121, RZ ;  /* 0x00000079ff79723e */ /* 0x000fe200048070ff */
[----:B------:R-:W-:Y:S01]  /*71d0*/  @!P5 STG.E.U8 desc[UR20][R14.64+0x18], R133 ;  /* 0x000018850e00d986 */ /* 0x000fe2000c101114 */
[----:B------:R-:W-:Y:S01]  /*71e0*/  ISETP.LT.OR P5, PT, R33, 0x21, !P2 ;  /* 0x000000212100780c */ /* 0x000fe200057a1670 */
[----:B------:R-:W-:Y:S01]  /*71f0*/  FMUL R117, R117, R8 ;  /* 0x0000000875757220 */ /* 0x000fe20000400000 */
[----:B------:R-:W-:Y:S01]  /*7200*/  F2FP.SATFINITE.E4M3.F32.PACK_AB_MERGE_C R27, RZ, R114, RZ ;  /* 0x00000072ff1b723e */ /* 0x000fe200048070ff */
[----:B------:R1:W-:Y:S01]  /*7210*/  @!P6 STG.E.U8 desc[UR20][R14.64+0x19], R25 ;  /* 0x000019190e00e986 */ /* 0x0003e2000c101114 */
[----:B------:R-:W-:Y:S01]  /*7220*/  ISETP.LT.OR P6, PT, R33, 0x22, !P2 ;  /* 0x000000222100780c */ /* 0x000fe200057c1670 */
[-C--:B------:R-:W-:Y:S01]  /*7230*/  FMUL R112, R112, R8.reuse ;  /* 0x0000000870707220 */ /* 0x080fe20000400000 */
[-C--:B------:R-:W-:Y:S01]  /*7240*/  FMUL R115, R115, R8.reuse ;  /* 0x0000000873737220 */ /* 0x080fe20000400000 */
        /* <DEDUP_REMOVED lines=39> */
[-C--:B------:R-:W-:Y:S01]  /*74c0*/  FMUL R103, R103, R8.reuse ;  /* 0x0000000867677220 */ /* 0x080fe20000400000 */
[----:B------:R-:W-:Y:S01]  /*74d0*/  @!P1 STG.E.U8 desc[UR20][R16.64+0x30], R123 ;  /* 0x0000307b10009986 */ /* 0x000fe2000c101114 */
[----:B------:R-:W-:Y:S01]  /*74e0*/  ISETP.LT.OR P1, PT, R33, 0x39, !P0 ;  /* 0x000000392100780c */ /* 0x000fe20004721670 */
[-C--:B------:R-:W-:Y:S01]  /*74f0*/  FMUL R101, R101, R8.reuse ;  /* 0x0000000865657220 */ /* 0x080fe20000400000 */
[----:B------:R-:W-:Y:S01]  /*7500*/  ISETP.LT.OR P0, PT, R33, 0x3a, !P0 ;  /* 0x0000003a2100780c */ /* 0x000fe20004701670 */
[----:B------:R-:W-:Y:S01]  /*7510*/  FMUL R96, R96, R8 ;  /* 0x0000000860607220 */ /* 0x000fe20000400000 */
[----:B0-----:R-:W-:Y:S01]  /*7520*/  F2FP.SATFINITE.E4M3.F32.PACK_AB_MERGE_C R7, RZ, R118, RZ ;  /* 0x00000076ff07723e */ /* 0x001fe200048070ff */
[-C--:B------:R-:W-:Y:S01]  /*7530*/  FMUL R94, R94, R8.reuse ;  /* 0x000000085e5e7220 */ /* 0x080fe20000400000 */
[----:B------:R-:W-:Y:S01]  /*7540*/  F2FP.SATFINITE.E4M3.F32.PACK_AB_MERGE_C R105, RZ, R105, RZ ;  /* 0x00000069ff69723e */ /* 0x000fe200048070ff */
[----:B------:R-:W-:Y:S01]  /*7550*/  FMUL R97, R97, R8 ;  /* 0x0000000861617220 */ /* 0x000fe20000400000 */
[----:B-1----:R-:W-:Y:S01]  /*7560*/  F2FP.SATFINITE.E4M3.F32.PACK_AB_MERGE_C R25, RZ, R116, RZ ;  /* 0x00000074ff19723e */ /* 0x002fe200048070ff */
[----:B------:R0:W-:Y:S01]  /*7570*/  @!P4 STG.E.U8 desc[UR20][R16.64+0x31], R7 ;  /* 0x000031071000c986 */ /* 0x0001e2000c101114 */
[----:B------:R-:W-:Y:S01]  /*7580*/  ISETP.LT.OR P4, PT, R33, 0x39, !P2 ;  /* 0x000000392100780c */ /* 0x000fe20005781670 */
[-C--:B------:R-:W-:Y:S01]  /*7590*/  FMUL R99, R99, R8.reuse ;  /* 0x0000000863637220 */ /* 0x080fe20000400000 */
[----:B------:R-:W-:Y:S01]  /*75a0*/  ISETP.LT.OR P2, PT, R33, 0x3a, !P2 ;  /* 0x0000003a2100780c */ /* 0x000fe20005741670 */
[----:B------:R-:W-:Y:S01]  /*75b0*/  @!P5 STG.E.U8 desc[UR20][R14.64+0x30], R121 ;  /* 0x000030790e00d986 */ /* 0x000fe2000c101114 */
[----:B------:R-:W-:Y:S01]  /*75c0*/  F2FP.SATFINITE.E4M3.F32.PACK_AB_MERGE_C R103, RZ, R103, RZ ;  /* 0x00000067ff67723e */ /* 0x000fe200048070ff */
[-C--:B------:R-:W-:Y:S01]  /*75d0*/  FMUL R92, R92, R8.reuse ;  /* 0x000000085c5c7220 */ /* 0x080fe20000400000 */
[----:B------:R-:W-:Y:S01]  /*75e0*/  F2FP.SATFINITE.E4M3.F32.PACK_AB_MERGE_C R101, RZ, R101, RZ ;  /* 0x00000065ff65723e */ /* 0x000fe200048070ff */
[----:B------:R-:W-:Y:S01]  /*75f0*/  @!P6 STG.E.U8 desc[UR20][R14.64+0x31], R25 ;  /* 0x000031190e00e986 */ /* 0x000fe2000c101114 */
[----:B------:R-:W-:Y:S01]  /*7600*/  F2FP.SATFINITE.E4M3.F32.PACK_AB_MERGE_C R97, RZ, R97, RZ ;  /* 0x00000061ff61723e */ /* 0x000fe200048070ff */
[-C--:B------:R-:W-:Y:S01]  /*7610*/  FMUL R88, R88, R8.reuse ;  /* 0x0000000858587220 */ /* 0x080fe20000400000 */
[-C--:B------:R-:W-:Y:S01]  /*7620*/  FMUL R95, R95, R8.reuse ;  /* 0x000000085f5f7220 */ /* 0x080fe20000400000 */
[----:B------:R-:W-:Y:S01]  /*7630*/  @!P0 STG.E.U8 desc[UR20][R16.64+0x39], R27 ;  /* 0x0000391b10008986 */ /* 0x000fe2000c101114 */
[----:B------:R-:W-:Y:S01]  /*7640*/  ISETP.GE.AND P0, PT, R34, 0x81, PT ;  /* 0x000000812200780c */ /* 0x000fe20003f06270 */
[----:B------:R-:W-:Y:S01]  /*7650*/  FMUL R93, R93, R8 ;  /* 0x000000085d5d7220 */ /* 0x000fe20000400000 */
[----:B0-----:R-:W-:Y:S01]  /*7660*/  F2FP.SATFINITE.E4M3.F32.PACK_AB_MERGE_C R7, RZ, R112, RZ ;  /* 0x00000070ff07723e */ /* 0x001fe200048070ff */
[----:B------:R0:W-:Y:S01]  /*7670*/  @!P1 STG.E.U8 desc[UR20][R16.64+0x38], R119 ;  /* 0x0000387710009986 */ /* 0x0001e2000c101114 */
[C---:B------:R-:W-:Y:S01]  /*7680*/  ISETP.LT.OR P6, PT, R33.reuse, 0x1, !P0 ;  /* 0x000000012100780c */ /* 0x040fe200047c1670 */
[-C--:B------:R-:W-:Y:S01]  /*7690*/  FMUL R90, R90, R8.reuse ;  /* 0x000000085a5a7220 */ /* 0x080fe20000400000 */
[----:B------:R-:W-:Y:S01]  /*76a0*/  ISETP.LT.OR P5, PT, R33, 0x2, !P0 ;  /* 0x000000022100780c */ /* 0x000fe200047a1670 */
[----:B------:R-:W-:Y:S01]  /*76b0*/  @!P4 STG.E.U8 desc[UR20][R14.64+0x38], R117 ;  /* 0x000038750e00c986 */ /* 0x000fe2000c101114 */
[----:B------:R-:W-:Y:S01]  /*76c0*/  ISETP.GE.AND P1, PT, R34, 0x89, PT ;  /* 0x000000892200780c */ /* 0x000fe20003f26270 */
[-C--:B------:R-:W-:Y:S01]  /*76d0*/  FMUL R23, R23, R8.reuse ;  /* 0x0000000817177220 */ /* 0x080fe20000400000 */
[----:B------:R-:W-:Y:S01]  /*76e0*/  F2FP.SATFINITE.E4M3.F32.PACK_AB_MERGE_C R99, RZ, R99, RZ ;  /* 0x00000063ff63723e */ /* 0x000fe200048070ff */
[----:B------:R1:W-:Y:S01]  /*76f0*/  @!P2 STG.E.U8 desc[UR20][R14.64+0x39], R7 ;  /* 0x000039070e00a986 */ /* 0x0003e2000c101114 */
[----:B------:R-:W-:Y:S01]  /*7700*/  ISETP.LT.OR P4, PT, R33, 0x1, !P1 ;  /* 0x000000012100780c */ /* 0x000fe20004f81670 */
[-C--:B------:R-:W-:Y:S01]  /*7710*/  FMUL R91, R91, R8.reuse ;  /* 0x000000085b5b7220 */ /* 0x080fe20000400000 */
[----:B------:R-:W-:Y:S01]  /*7720*/  ISETP.LT.OR P2, PT, R33, 0xa, !P0 ;  /* 0x0000000a2100780c */ /* 0x000fe20004741670 */
[----:B------:R-:W-:Y:S01]  /*7730*/  FMUL R89, R89, R8 ;  /* 0x0000000859597220 */ /* 0x000fe20000400000 */
[----:B0-----:R-:W-:Y:S01]  /*7740*/  F2FP.SATFINITE.E4M3.F32.PACK_AB_MERGE_C R17, RZ, R110, RZ ;  /* 0x0000006eff11723e */ /* 0x001fe200048070ff */
[----:B------:R-:W-:Y:S01]  /*7750*/  @!P6 STG.E.U8 desc[UR20][R12.64], R115 ;  /* 0x000000730c00e986 */ /* 0x000fe2000c101114 */
[C---:B------:R-:W-:Y:S01]  /*7760*/  ISETP.LT.OR P6, PT, R33.reuse, 0x2, !P1 ;  /* 0x000000022100780c */ /* 0x040fe20004fc1670 */
[-C--:B------:R-:W-:Y:S01]  /*7770*/  FMUL R22, R22, R8.reuse ;  /* 0x0000000816167220 */ /* 0x080fe20000400000 */
[----:B------:R-:W-:Y:S01]  /*7780*/  F2FP.SATFINITE.E4M3.F32.PACK_AB_MERGE_C R95, RZ, R95, RZ ;  /* 0x0000005fff5f723e */ /* 0x000fe200048070ff */
[----:B------:R-:W-:Y:S01]  /*7790*/  @!P5 STG.E.U8 desc[UR20][R12.64+0x1], R17 ;  /* 0x000001110c00d986 */ /* 0x000fe2000c101114 */
[----:B------:R-:W-:Y:S01]  /*77a0*/  ISETP.LT.OR P5, PT, R33, 0x9, !P0 ;  /* 0x000000092100780c */ /* 0x000fe200047a1670 */
[----:B------:R-:W-:Y:S01]  /*77b0*/  FMUL R19, R19, R8 ;  /* 0x0000000813137220 */ /* 0x000fe20000400000 */
[----:B-1----:R-:W-:Y:S01]  /*77c0*/  F2FP.SATFINITE.E4M3.F32.PACK_AB_MERGE_C R7, RZ, R108, RZ ;  /* 0x0000006cff07723e */ /* 0x002fe200048070ff */
[----:B------:R-:W-:Y:S01]  /*77d0*/  @!P4 STG.E.U8 desc[UR20][R10.64], R113 ;  /* 0x000000710a00c986 */ /* 0x000fe2000c101114 */
[----:B------:R-:W-:Y:S01]  /*77e0*/  F2FP.SATFINITE.E4M3.F32.PACK_AB_MERGE_C R15, RZ, R106, RZ ;  /* 0x0000006aff0f723e */ /* 0x000fe200048070ff */
[-C--:B------:R-:W-:Y:S01]  /*77f0*/  FMUL R18, R18, R8.reuse ;  /* 0x0000000812127220 */ /* 0x080fe20000400000 */
[----:B------:R-:W-:Y:S01]  /*7800*/  ISETP.LT.OR P4, PT, R33, 0x9, !P1 ;  /* 0x000000092100780c */ /* 0x000fe20004f81670 */
[-C--:B------:R-:W-:Y:S01]  /*7810*/  FMUL R21, R21, R8.reuse ;  /* 0x0000000815157220 */ /* 0x080fe20000400000 */
[----:B------:R-:W-:Y:S01]  /*7820*/  F2FP.SATFINITE.E4M3.F32.PACK_AB_MERGE_C R93, RZ, R93, RZ ;  /* 0x0000005dff5d723e */ /* 0x000fe200048070ff */
[----:B------:R0:W-:Y:S01]  /*7830*/  @!P6 STG.E.U8 desc[UR20][R10.64+0x1], R7 ;  /* 0x000001070a00e986 */ /* 0x0001e2000c101114 */
[C---:B------:R-:W-:Y:S01]  /*7840*/  ISETP.LT.OR P6, PT, R33.reuse, 0xa, !P1 ;  /* 0x0000000a2100780c */ /* 0x040fe20004fc1670 */
[----:B------:R-:W-:Y:S01]  /*7850*/  FMUL R20, R20, R8 ;  /* 0x0000000814147220 */ /* 0x000fe20000400000 */
[----:B------:R-:W-:Y:S01]  /*7860*/  F2FP.SATFINITE.E4M3.F32.PACK_AB_MERGE_C R23, RZ, R23, RZ ;  /* 0x00000017ff17723e */ /* 0x000fe200048070ff */
[----:B------:R1:W-:Y:S01]  /*7870*/  @!P2 STG.E.U8 desc[UR20][R12.64+0x9], R15 ;  /* 0x0000090f0c00a986 */ /* 0x0003e2000c101114 */
[----:B------:R-:W-:-:S02]  /*7880*/  ISETP.LT.OR P2, PT, R33, 0x12, !P0 ;  /* 0x000000122100780c */ /* 0x000fc40004741670 */
[----:B------:R-:W-:Y:S01]  /*7890*/  F2FP.SATFINITE.E4M3.F32.PACK_AB_MERGE_C R91, RZ, R91, RZ ;  /* 0x0000005bff5b723e */ /* 0x000fe200048070ff */
[----:B------:R-:W-:Y:S01]  /*78a0*/  @!P5 STG.E.U8 desc[UR20][R12.64+0x8], R109 ;  /* 0x0000086d0c00d986 */ /* 0x000fe2000c101114 */
[C---:B------:R-:W-:Y:S02]  /*78b0*/  ISETP.LT.OR P5, PT, R33.reuse, 0x11, !P0 ;  /* 0x000000112100780c */ /* 0x040fe400047a1670 */
[----:B------:R-:W-:Y:S01]  /*78c0*/  F2FP.SATFINITE.E4M3.F32.PACK_AB_MERGE_C R89, RZ, R89, RZ ;  /* 0x00000059ff59723e */ /* 0x000fe200048070ff */
[----:B------:R-:W-:Y:S01]  /*78d0*/  @!P4 STG.E.U8 desc[UR20][R10.64+0x8], R111 ;  /* 0x0000086f0a00c986 */ /* 0x000fe2000c101114 */
[----:B0-----:R-:W-:Y:S02]  /*78e0*/  F2FP.SATFINITE.E4M3.F32.PACK_AB_MERGE_C R7, RZ, R104, RZ ;  /* 0x00000068ff07723e */ /* 0x001fe400048070ff */
[C---:B------:R-:W-:Y:S02]  /*78f0*/  ISETP.LT.OR P4, PT, R33.reuse, 0x11, !P1 ;  /* 0x000000112100780c */ /* 0x040fe40004f81670 */
[----:B-1----:R-:W-:Y:S01]  /*7900*/  F2FP.SATFINITE.E4M3.F32.PACK_AB_MERGE_C R15, RZ, R100, RZ ;  /* 0x00000064ff0f723e */ /* 0x002fe200048070ff */
[----:B------:R0:W-:Y:S01]  /*7910*/  @!P6 STG.E.U8 desc[UR20][R10.64+0x9], R7 ;  /* 0x000009070a00e986 */ /* 0x0001e2000c101114 */
[----:B------:R-:W-:-:S02]  /*7920*/  ISETP.LT.OR P6, PT, R33, 0x12, !P1 ;  /* 0x000000122100780c */ /* 0x000fc40004fc1670 */
[----:B------:R-:W-:Y:S01]  /*7930*/  F2FP.SATFINITE.E4M3.F32.PACK_AB_MERGE_C R19, RZ, R19, RZ ;  /* 0x00000013ff13723e */ /* 0x000fe200048070ff */
[----:B------:R1:W-:Y:S01]  /*7940*/  @!P2 STG.E.U8 desc[UR20][R12.64+0x11], R15 ;  /* 0x0000110f0c00a986 */ /* 0x0003e2000c101114 */
[C---:B------:R-:W-:Y:S02]  /*7950*/  ISETP.LT.OR P2, PT, R33.reuse, 0x1a, !P0 ;  /* 0x0000001a2100780c */ /* 0x040fe40004741670 */
[----:B------:R-:W-:Y:S01]  /*7960*/  F2FP.SATFINITE.E4M3.F32.PACK_AB_MERGE_C R21, RZ, R21, RZ ;  /* 0x00000015ff15723e */ /* 0x000fe200048070ff */
[----:B------:R-:W-:Y:S01]  /*7970*/  @!P5 STG.E.U8 desc[UR20][R12.64+0x10], R107 ;  /* 0x0000106b0c00d986 */ /* 0x000fe2000c101114 */
[----:B------:R-:W-:Y:S02]  /*7980*/  ISETP.LT.OR P5, PT, R33, 0x19, !P0 ;  /* 0x000000192100780c */ /* 0x000fe400047a1670 */
[----:B------:R-:W-:Y:S01]  /*7990*/  F2FP.SATFINITE.E4M3.F32.PACK_AB_MERGE_C R17, RZ, R20, RZ ;  /* 0x00000014ff11723e */ /* 0x000fe200048070ff */
[----:B------:R-:W-:Y:S01]  /*79a0*/  @!P4 STG.E.U8 desc[UR20][R10.64+0x10], R105 ;  /* 0x000010690a00c986 */ /* 0x000fe2000c101114 */
[----:B0-----:R-:W-:-:S02]  /*79b0*/  F2FP.SATFINITE.E4M3.F32.PACK_AB_MERGE_C R7, RZ, R102, RZ ;  /* 0x00000066ff07723e */ /* 0x001fc400048070ff */
[C---:B------:R-:W-:Y:S02]  /*79c0*/  ISETP.LT.OR P4, PT, R33.reuse, 0x19, !P1 ;  /* 0x000000192100780c */ /* 0x040fe40004f81670 */
[----:B-1----:R-:W-:Y:S01]  /*79d0*/  F2FP.SATFINITE.E4M3.F32.PACK_AB_MERGE_C R15, RZ, R98, RZ ;  /* 0x00000062ff0f723e */ /* 0x002fe200048070ff */
[----:B------:R0:W-:Y:S01]  /*79e0*/  @!P6 STG.E.U8 desc[UR20][R10.64+0x11], R7 ;  /* 0x000011070a00e986 */ /* 0x0001e2000c101114 */
[----:B------:R-:W-:-:S03]  /*79f0*/  ISETP.LT.OR P6, PT, R33, 0x1a, !P1 ;  /* 0x0000001a2100780c */ /* 0x000fc60004fc1670 */
[----:B------:R1:W-:Y:S01]  /*7a00*/  @!P2 STG.E.U8 desc[UR20][R12.64+0x19], R15 ;  /* 0x0000190f0c00a986 */ /* 0x0003e2000c101114 */
[----:B------:R-:W-:-:S03]  /*7a10*/  ISETP.LT.OR P2, PT, R33, 0x22, !P0 ;  /* 0x000000222100780c */ /* 0x000fc60004741670 */
[----:B------:R-:W-:Y:S01]  /*7a20*/  @!P5 STG.E.U8 desc[UR20][R12.64+0x18], R103 ;  /* 0x000018670c00d986 */ /* 0x000fe2000c101114 */
[C---:B------:R-:W-:Y:S02]  /*7a30*/  ISETP.LT.OR P5, PT, R33.reuse, 0x21, !P0 ;  /* 0x000000212100780c */ /* 0x040fe400047a1670 */
[----:B0-----:R-:W-:Y:S01]  /*7a40*/  F2FP.SATFINITE.E4M3.F32.PACK_AB_MERGE_C R7, RZ, R96, RZ ;  /* 0x00000060ff07723e */ /* 0x001fe200048070ff */
[----:B------:R-:W-:Y:S01]  /*7a50*/  @!P4 STG.E.U8 desc[UR20][R10.64+0x18], R101 ;  /* 0x000018650a00c986 */ /* 0x000fe2000c101114 */
        /* <DEDUP_REMOVED lines=25> */
[C---:B------:R-:W-:Y:S02]  /*7bf0*/  ISETP.LT.OR P2, PT, R33.reuse, 0x39, !P0 ;  /* 0x000000392100780c */ /* 0x040fe40004741670 */
[C---:B------:R-:W-:Y:S01]  /*7c00*/  ISETP.LT.OR P0, PT, R33.reuse, 0x3a, !P0 ;  /* 0x0000003a2100780c */ /* 0x040fe20004701670 */
[----:B------:R1:W-:Y:S01]  /*7c10*/  @!P5 STG.E.U8 desc[UR20][R12.64+0x30], R91 ;  /* 0x0000305b0c00d986 */ /* 0x0003e2000c101114 */
[C---:B------:R-:W-:Y:S02]  /*7c20*/  ISETP.LT.OR P5, PT, R33.reuse, 0x39, !P1 ;  /* 0x000000392100780c */ /* 0x040fe40004fa1670 */
[----:B------:R-:W-:Y:S01]  /*7c30*/  ISETP.LT.OR P1, PT, R33, 0x3a, !P1 ;  /* 0x0000003a2100780c */ /* 0x000fe20004f21670 */
[----:B------:R1:W-:Y:S01]  /*7c40*/  @!P4 STG.E.U8 desc[UR20][R10.64+0x30], R89 ;  /* 0x000030590a00c986 */ /* 0x0003e2000c101114 */
[----:B0-----:R-:W-:-:S05]  /*7c50*/  F2FP.SATFINITE.E4M3.F32.PACK_AB_MERGE_C R7, RZ, R22, RZ ;  /* 0x00000016ff07723e */ /* 0x001fca00048070ff */
[----:B------:R1:W-:Y:S04]  /*7c60*/  @!P6 STG.E.U8 desc[UR20][R10.64+0x31], R7 ;  /* 0x000031070a00e986 */ /* 0x0003e8000c101114 */
[----:B------:R1:W-:Y:S04]  /*7c70*/  @!P2 STG.E.U8 desc[UR20][R12.64+0x38], R19 ;  /* 0x000038130c00a986 */ /* 0x0003e8000c101114 */
[----:B------:R1:W-:Y:S04]  /*7c80*/  @!P0 STG.E.U8 desc[UR20][R12.64+0x39], R15 ;  /* 0x0000390f0c008986 */ /* 0x0003e8000c101114 */
[----:B------:R1:W-:Y:S04]  /*7c90*/  @!P5 STG.E.U8 desc[UR20][R10.64+0x38], R21 ;  /* 0x000038150a00d986 */ /* 0x0003e8000c101114 */
[----:B------:R1:W-:Y:S02]  /*7ca0*/  @!P1 STG.E.U8 desc[UR20][R10.64+0x39], R17 ;  /* 0x000039110a009986 */ /* 0x0003e4000c101114 */
.L_x_167:
[----:B------:R-:W-:Y:S05]  /*7cb0*/  BSYNC B0 ;  /* 0x0000000000007941 */ /* 0x000fea0003800000 */
.L_x_37:
[----:B------:R-:W-:Y:S01]  /*7cc0*/  ULDC UR6, c[0x0][0xc] ;  /* 0x0000030000067ab9 */ /* 0x000fe20000000800 */
[----:B------:R-:W-:Y:S01]  /*7cd0*/  ULDC UR7, c[0x0][0x10] ;  /* 0x0000040000077ab9 */ /* 0x000fe20000000800 */
[----:B01---5:R-:W0:Y:S01]  /*7ce0*/  LDC R7, c[0x0][0x14] ;  /* 0x00000500ff077b82 */ /* 0x023e220000000800 */
[----:B------:R-:W-:Y:S01]  /*7cf0*/  UIMAD.WIDE.U32 UR6, UR6, UR7, URZ ;  /* 0x00000007060672a5 */ /* 0x000fe2000f8e003f */
[----:B------:R-:W-:Y:S01]  /*7d00*/  PRMT R10, RZ, 0x7610, R10 ;  /* 0x00007610ff0a7816 */ /* 0x000fe2000000000a */
[----:B------:R-:W-:-:S04]  /*7d10*/  IMAD.MOV.U32 R11, RZ, RZ, -0x1 ;  /* 0xffffffffff0b7424 */ /* 0x000fc800078e00ff */
[----:B0-----:R-:W-:-:S04]  /*7d20*/  IMAD.WIDE.U32 R2, R7, UR6, R2 ;  /* 0x0000000607027c25 */ /* 0x001fc8000f8e0002 */
[----:B------:R-:W-:Y:S01]  /*7d30*/  IMAD R7, R7, UR7, RZ ;  /* 0x0000000707077c24 */ /* 0x000fe2000f8e02ff */
[----:B------:R-:W-:Y:S02]  /*7d40*/  ULDC.64 UR6, c[0x0][0x650] ;  /* 0x0001940000067ab9 */ /* 0x000fe40000000a00 */
[----:B------:R-:W-:Y:S01]  /*7d50*/  ISETP.GE.U32.AND P0, PT, R2, UR6, PT ;  /* 0x0000000602007c0c */ /* 0x000fe2000bf06070 */
[----:B------:R-:W-:Y:S02]  /*7d60*/  IMAD.IADD R3, R3, 0x1, R7 ;  /* 0x0000000103037824 */ /* 0x000fe400078e0207 */
[----:B------:R-:W-:-:S03]  /*7d70*/  IMAD.MOV.U32 R7, RZ, RZ, -0x1 ;  /* 0xffffffffff077424 */ /* 0x000fc600078e00ff */
[----:B------:R-:W-:-:S13]  /*7d80*/  ISETP.GE.U32.AND.EX P0, PT, R3, UR7, PT, P0 ;  /* 0x0000000703007c0c */ /* 0x000fda000bf06100 */
[----:B------:R-:W-:Y:S05]  /*7d90*/  @P0 BRA `(.L_x_168) ;  /* 0x0000000400600947 */ /* 0x000fea0003800000 */
[----:B------:R-:W0:Y:S01]  /*7da0*/  S2R R22, SR_CTAID.X ;  /* 0x0000000000167919 */ /* 0x000e220000002500 */
[----:B------:R-:W1:Y:S01]  /*7db0*/  LDC.64 R16, c[0x0][0x628] ;  /* 0x00018a00ff107b82 */ /* 0x000e620000000a00 */
[----:B------:R-:W-:Y:S01]  /*7dc0*/  ULDC UR6, c[0x0][0x150] ;  /* 0x0000540000067ab9 */ /* 0x000fe20000000800 */
[----:B--234-:R-:W-:Y:S01]  /*7dd0*/  IMAD.MOV.U32 R14, RZ, RZ, R2 ;  /* 0x000000ffff0e7224 */ /* 0x01cfe200078e0002 */
[----:B------:R-:W2:Y:S01]  /*7de0*/  S2R R24, SR_CTAID.Y ;  /* 0x0000000000187919 */ /* 0x000ea20000002600 */
[----:B------:R-:W-:-:S04]  /*7df0*/  IMAD.MOV.U32 R15, RZ, RZ, R3 ;  /* 0x000000ffff0f7224 */ /* 0x000fc800078e0003 */
[----:B------:R-:W3:Y:S08]  /*7e00*/  LDC R25, c[0x0][0x144] ;  /* 0x00005100ff197b82 */ /* 0x000ef00000000800 */
[----:B------:R-:W4:Y:S08]  /*7e10*/  LDC R18, c[0x0][0x630] ;  /* 0x00018c00ff127b82 */ /* 0x000f300000000800 */
[----:B------:R-:W2:Y:S01]  /*7e20*/  LDC.64 R20, c[0x0][0x620] ;  /* 0x00018800ff147b82 */ /* 0x000ea20000000a00 */
[----:B-1----:R-:W-:-:S04]  /*7e30*/  ISETP.NE.U32.AND P0, PT, R16, RZ, PT ;  /* 0x000000ff1000720c */ /* 0x002fc80003f05070 */
[----:B------:R-:W-:Y:S02]  /*7e40*/  ISETP.NE.AND.EX P0, PT, R17, RZ, PT, P0 ;  /* 0x000000ff1100720c */ /* 0x000fe40003f05300 */
[----:B0-----:R-:W-:-:S05]  /*7e50*/  I2FP.F32.U32 R7, R22 ;  /* 0x0000001600077245 */ /* 0x001fca0000201000 */
[----:B------:R-:W-:-:S04]  /*7e60*/  FMUL R7, R7, UR6 ;  /* 0x0000000607077c20 */ /* 0x000fc80008400000 */
[----:B------:R0:W1:Y:S02]  /*7e70*/  F2I.U32.TRUNC.NTZ R23, R7 ;  /* 0x0000000700177305 */ /* 0x000064000020f000 */
[----:B---34-:R-:W-:Y:S05]  /*7e80*/  @!P0 BRA `(.L_x_169) ;  /* 0x0000000000288947 */ /* 0x018fea0003800000 */
[----:B0-----:R-:W0:Y:S02]  /*7e90*/  LDC R7, c[0x0][0x634] ;  /* 0x00018d00ff077b82 */ /* 0x001e240000000800 */
        /* <DEDUP_REMOVED lines=9> */
.L_x_169:
[-CC-:B------:R-:W-:Y:S01]  /*7f30*/  SHF.R.U64 R19, R14, R18.reuse, R15.reuse ;  /* 0x000000120e137219 */ /* 0x180fe2000000120f */
[----:B------:R-:W3:Y:S01]  /*7f40*/  LDC.64 R30, c[0x0][0x640] ;  /* 0x00019000ff1e7b82 */ /* 0x000ee20000000a00 */
[----:B0-----:R-:W-:Y:S01]  /*7f50*/  SHF.R.U32.HI R7, RZ, R18, R15 ;  /* 0x00000012ff077219 */ /* 0x001fe2000001160f */
[----:B-1----:R-:W-:Y:S01]  /*7f60*/  IMAD.MOV R23, RZ, RZ, -R23 ;  /* 0x000000ffff177224 */ /* 0x002fe200078e0a17 */
[----:B------:R-:W-:Y:S01]  /*7f70*/  IADD3 R13, P0, RZ, -R19, RZ ;  /* 0x80000013ff0d7210 */ /* 0x000fe20007f1e0ff */
[----:B------:R-:W-:Y:S02]  /*7f80*/  ULDC UR6, c[0x0][0x154] ;  /* 0x0000550000067ab9 */ /* 0x000fe40000000800 */
[----:B------:R-:W-:Y:S02]  /*7f90*/  IMAD R25, R25, R23, R22 ;  /* 0x0000001719197224 */ /* 0x000fe400078e0216 */
[----:B------:R-:W0:Y:S01]  /*7fa0*/  LDC R14, c[0x0][0x618] ;  /* 0x00018600ff0e7b82 */ /* 0x000e220000000800 */
[----:B------:R-:W-:-:S02]  /*7fb0*/  IMAD.X R7, RZ, RZ, ~R7, P0 ;  /* 0x000000ffff077224 */ /* 0x000fc400000e0e07 */
[----:B--2---:R-:W-:-:S04]  /*7fc0*/  IMAD.WIDE.U32 R10, R13, R20, R2 ;  /* 0x000000140d0a7225 */ /* 0x004fc800078e0002 */
[----:B------:R-:W-:Y:S01]  /*7fd0*/  IMAD R12, R7, R20, RZ ;  /* 0x00000014070c7224 */ /* 0x000fe200078e02ff */
[----:B------:R-:W1:Y:S03]  /*7fe0*/  LDC R26, c[0x0][0x608] ;  /* 0x00018200ff1a7b82 */ /* 0x000e660000000800 */
[----:B------:R-:W-:Y:S02]  /*7ff0*/  IMAD R7, R13, R21, R12 ;  /* 0x000000150d077224 */ /* 0x000fe400078e020c */
[----:B------:R-:W-:Y:S02]  /*8000*/  IMAD.MOV.U32 R13, RZ, RZ, 0x1 ;  /* 0x00000001ff0d7424 */ /* 0x000fe400078e00ff */
[----:B------:R-:W-:Y:S01]  /*8010*/  IMAD.IADD R7, R11, 0x1, R7 ;  /* 0x000000010b077824 */ /* 0x000fe200078e0207 */
[----:B------:R-:W2:Y:S01]  /*8020*/  LDC R28, c[0x0][0x658] ;  /* 0x00019600ff1c7b82 */ /* 0x000ea20000000800 */
[----:B------:R-:W-:-:S02]  /*8030*/  I2FP.F32.U32 R11, R24 ;  /* 0x00000018000b7245 */ /* 0x000fc40000201000 */
[----:B---3--:R-:W-:-:S03]  /*8040*/  ISETP.NE.U32.AND P0, PT, R30, RZ, PT ;  /* 0x000000ff1e00720c */ /* 0x008fc60003f05070 */
[----:B------:R-:W-:Y:S01]  /*8050*/  FMUL R12, R11, UR6 ;  /* 0x000000060b0c7c20 */ /* 0x000fe20008400000 */
[----:B------:R-:W-:Y:S01]  /*8060*/  ISETP.NE.AND.EX P0, PT, R31, RZ, PT, P0 ;  /* 0x000000ff1f00720c */ /* 0x000fe20003f05300 */
[----:B------:R-:W3:Y:S01]  /*8070*/  LDC R23, c[0x0][0x148] ;  /* 0x00005200ff177b82 */ /* 0x000ee20000000800 */
[-CC-:B0-----:R-:W-:Y:S01]  /*8080*/  SHF.R.U64 R18, R10, R14.reuse, R7.reuse ;  /* 0x0000000e0a127219 */ /* 0x181fe20000001207 */
[----:B------:R0:W4:Y:S01]  /*8090*/  F2I.U32.TRUNC.NTZ R20, R12 ;  /* 0x0000000c00147305 */ /* 0x000122000020f000 */
[----:B------:R-:W-:Y:S01]  /*80a0*/  SHF.R.U32.HI R7, RZ, R14, R7 ;  /* 0x0000000eff077219 */ /* 0x000fe20000011607 */
[----:B------:R-:W-:-:S04]  /*80b0*/  IMAD.MOV.U32 R11, RZ, RZ, -0x1 ;  /* 0xffffffffff0b7424 */ /* 0x000fc800078e00ff */
[----:B------:R-:W0:Y:S01]  /*80c0*/  LDC R22, c[0x0][0x600] ;  /* 0x00018000ff167b82 */ /* 0x000e220000000800 */
[-CC-:B-1----:R-:W-:Y:S02]  /*80d0*/  SHF.R.U64 R16, R18, R26.reuse, R7.reuse ;  /* 0x0000001a12107219 */ /* 0x182fe40000001207 */
[----:B------:R-:W-:-:S05]  /*80e0*/  SHF.R.U32.HI R7, RZ, R26, R7 ;  /* 0x0000001aff077219 */ /* 0x000fca0000011607 */
[----:B------:R-:W1:Y:S01]  /*80f0*/  LDC R29, c[0x0][0x648] ;  /* 0x00019200ff1d7b82 */ /* 0x000e620000000800 */
[-C--:B--2---:R-:W-:Y:S02]  /*8100*/  SHF.L.U32 R10, R11, R28.reuse, RZ ;  /* 0x0000001c0b0a7219 */ /* 0x084fe400000006ff */
[-CC-:B------:R-:W-:Y:S02]  /*8110*/  SHF.R.U64 R21, R16, R28.reuse, R7.reuse ;  /* 0x0000001c10157219 */ /* 0x180fe40000001207 */
[----:B------:R-:W-:Y:S02]  /*8120*/  SHF.R.U32.HI R11, RZ, R28, R7 ;  /* 0x0000001cff0b7219 */ /* 0x000fe40000011607 */
[----:B------:R-:W-:Y:S01]  /*8130*/  LOP3.LUT R27, RZ, R10, RZ, 0x33, !PT ;  /* 0x0000000aff1b7212 */ /* 0x000fe200078e33ff */
[----:B------:R-:W2:Y:S01]  /*8140*/  LDC R33, c[0x0][0x638] ;  /* 0x00018e00ff217b82 */ /* 0x000ea20000000800 */
[----:B------:R-:W-:Y:S01]  /*8150*/  SHF.L.U32 R28, R13, R28, RZ ;  /* 0x0000001c0d1c7219 */ /* 0x000fe200000006ff */
[----:B------:R-:W-:-:S06]  /*8160*/  IMAD.MOV.U32 R10, RZ, RZ, R21 ;  /* 0x000000ffff0a7224 */ /* 0x000fcc00078e0015 */
[----:B------:R-:W0:Y:S01]  /*8170*/  LDC R34, c[0x0][0x610] ;  /* 0x00018400ff227b82 */ /* 0x000e220000000800 */
[----:B----4-:R-:W-:Y:S05]  /*8180*/  @!P0 BRA `(.L_x_170) ;  /* 0x0000000000288947 */ /* 0x010fea0003800000 */
[----:B------:R-:W4:Y:S02]  /*8190*/  LDC R10, c[0x0][0x64c] ;  /* 0x00019300ff0a7b82 */ /* 0x000f240000000800 */
[----:B----4-:R-:W-:-:S05]  /*81a0*/  IADD3 R7, P0, R21, R10, RZ ;  /* 0x0000000a15077210 */ /* 0x010fca0007f1e0ff */
[----:B------:R-:W-:-:S04]  /*81b0*/  IMAD.X R17, RZ, RZ, R11, P0 ;  /* 0x000000ffff117224 */ /* 0x000fc800000e060b */
[----:B------:R-:W-:-:S04]  /*81c0*/  IMAD.WIDE.U32 R10, R17, R30, RZ ;  /* 0x0000001e110a7225 */ /* 0x000fc800078e00ff */
[----:B0-----:R-:W-:-:S04]  /*81d0*/  IMAD.WIDE.U32 R12, P0, R7, R31, R10 ;  /* 0x0000001f070c7225 */ /* 0x001fc8000780000a */
[----:B------:R-:W-:-:S04]  /*81e0*/  IMAD.WIDE.U32 R10, R7, R30, RZ ;  /* 0x0000001e070a7225 */ /* 0x000fc800078e00ff */
[----:B------:R-:W-:Y:S01]  /*81f0*/  IMAD.X R15, RZ, RZ, RZ, P0 ;  /* 0x000000ffff0f7224 */ /* 0x000fe200000e06ff */
[----:B------:R-:W-:Y:S01]  /*8200*/  IADD3 RZ, P0, R11, R12, RZ ;  /* 0x0000000c0bff7210 */ /* 0x000fe20007f1e0ff */
[----:B------:R-:W-:-:S04]  /*8210*/  IMAD.MOV.U32 R14, RZ, RZ, R13 ;  /* 0x000000ffff0e7224 */ /* 0x000fc800078e000d */
[----:B------:R-:W-:-:S08]  /*8220*/  IMAD.WIDE.U32.X R10, R17, R31, R14, P0 ;  /* 0x0000001f110a7225 */ /* 0x000fd000000e040e */
.L_x_170:
[----:B-1----:R-:W-:Y:S01]  /*8230*/  SHF.R.U64 R7, R10, R29, R11 ;  /* 0x0000001d0a077219 */ /* 0x002fe2000000120b */
[----:B0-----:R-:W-:Y:S01]  /*8240*/  VIADD R11, R22, 0xffffffff ;  /* 0xffffffff160b7836 */ /* 0x001fe20000000000 */
[----:B------:R-:W-:Y:S01]  /*8250*/  LOP3.LUT R32, R16, R27, RZ, 0xc0, !PT ;  /* 0x0000001b10207212 */ /* 0x000fe200078ec0ff */
[----:B------:R-:W-:Y:S02]  /*8260*/  IMAD.MOV R20, RZ, RZ, -R20 ;  /* 0x000000ffff147224 */ /* 0x000fe400078e0a14 */
[----:B------:R-:W-:Y:S01]  /*8270*/  IMAD.MOV R10, RZ, RZ, -R7 ;  /* 0x000000ffff0a7224 */ /* 0x000fe200078e0a07 */
[----:B------:R-:W-:Y:S01]  /*8280*/  LOP3.LUT R18, R18, R11, RZ, 0xc0, !PT ;  /* 0x0000000b12127212 */ /* 0x000fe200078ec0ff */
[----:B------:R-:W-:Y:S02]  /*8290*/  IMAD R32, R28, R7, R32 ;  /* 0x000000071c207224 */ /* 0x000fe400078e0220 */
[----:B---3--:R-:W-:Y:S02]  /*82a0*/  @P3 IMAD R25, R23, R20, R24 ;  /* 0x0000001417193224 */ /* 0x008fe400078e0218 */
[----:B--2---:R-:W-:-:S02]  /*82b0*/  IMAD R7, R10, R33, R21 ;  /* 0x000000210a077224 */ /* 0x004fc400078e0215 */
[----:B------:R-:W-:Y:S02]  /*82c0*/  IMAD R32, R32, R34, R25 ;  /* 0x0000002220207224 */ /* 0x000fe400078e0219 */
[----:B------:R-:W-:Y:S02]  /*82d0*/  IMAD R7, R7, R22, R18 ;  /* 0x0000001607077224 */ /* 0x000fe400078e0212 */
[----:B------:R-:W-:-:S03]  /*82e0*/  IMAD.MOV.U32 R10, RZ, RZ, 0x1 ;  /* 0x00000001ff0a7424 */ /* 0x000fc600078e00ff */
[----:B------:R-:W-:Y:S02]  /*82f0*/  SEL R11, R7, R32, !P3 ;  /* 0x00000020070b7207 */ /* 0x000fe40005800000 */
[----:B------:R-:W-:Y:S01]  /*8300*/  SEL R32, R32, R7, !P3 ;  /* 0x0000000720207207 */ /* 0x000fe20005800000 */
[----:B------:R-:W-:-:S07]  /*8310*/  IMAD.MOV.U32 R7, RZ, RZ, R19 ;  /* 0x000000ffff077224 */ /* 0x000fce00078e0013 */
.L_x_168:
[----:B------:R-:W-:Y:S01]  /*8320*/  LOP3.LUT P0, RZ, R10, 0xff, RZ, 0xc0, !PT ;  /* 0x000000ff0aff7812 */ /* 0x000fe2000780c0ff */
[----:B------:R-:W-:-:S12]  /*8330*/  IMAD.MOV.U32 R10, RZ, RZ, R32 ;  /* 0x000000ffff0a7224 */ /* 0x000fd800078e0020 */
[----:B------:R-:W-:Y:S05]  /*8340*/  @P0 BRA `(.L_x_171) ;  /* 0xffffff8c00a80947 */ /* 0x000fea000383ffff */
[----:B------:R-:W-:Y:S05]  /*8350*/  EXIT ;  /* 0x000000000000794d */ /* 0x000fea0003800000 */
.L_x_7:
[----:B0-----:R-:W-:Y:S01]  /*8360*/  ULDC.64 UR4, c[0x0][0x650] ;  /* 0x0001940000047ab9 */ /* 0x001fe20000000a00 */
        /* <DEDUP_REMOVED lines=25> */
.L_x_173:
[----:B------:R-:W0:Y:S01]  /*8500*/  LDC.64 R28, c[0x0][0x640] ;  /* 0x00019000ff1c7b82 */ /* 0x000e220000000a00 */
[-CC-:B------:R-:W-:Y:S01]  /*8510*/  SHF.R.U64 R21, R16, R6.reuse, R17.reuse ;  /* 0x0000000610157219 */ /* 0x180fe20000001211 */
[----:B------:R-:W-:Y:S01]  /*8520*/  IMAD.MOV.U32 R31, RZ, RZ, 0x1 ;  /* 0x00000001ff1f7424 */ /* 0x000fe200078e00ff */
[----:B------:R-:W-:Y:S02]  /*8530*/  SHF.R.U32.HI R5, RZ, R6, R17 ;  /* 0x00000006ff057219 */ /* 0x000fe40000011611 */
        /* <DEDUP_REMOVED lines=9> */
[----:B0-----:R-:W-:Y:S01]  /*85d0*/  ISETP.NE.U32.AND P0, PT, R28, RZ, PT ;  /* 0x000000ff1c00720c */ /* 0x001fe20003f05070 */
[----:B------:R-:W-:-:S03]  /*85e0*/  IMAD.MOV.U32 R11, RZ, RZ, -0x1 ;  /* 0xffffffffff0b7424 */ /* 0x000fc600078e00ff */
[----:B------:R-:W-:Y:S02]  /*85f0*/  ISETP.NE.AND.EX P0, PT, R29, RZ, PT, P0 ;  /* 0x000000ff1d00720c */ /* 0x000fe40003f05300 */
[----:B------:R-:W0:Y:S01]  /*8600*/  LDC R24, c[0x0][0x600] ;  /* 0x00018000ff187b82 */ /* 0x000e220000000800 */
[-CC-:B-1----:R-:W-:Y:S02]  /*8610*/  SHF.R.U64 R18, R10, R14.reuse, R5.reuse ;  /* 0x0000000e0a127219 */ /* 0x182fe40000001205 */
[----:B------:R-:W-:-:S05]  /*8620*/  SHF.R.U32.HI R5, RZ, R14, R5 ;  /* 0x0000000eff057219 */ /* 0x000fca0000011605 */
        /* <DEDUP_REMOVED lines=21> */
.L_x_174:
[----:B-1----:R-:W-:Y:S01]  /*8780*/  SHF.R.U64 R6, R10, R25, R11 ;  /* 0x000000190a067219 */ /* 0x002fe2000000120b */
[----:B0-----:R-:W-:Y:S01]  /*8790*/  VIADD R11, R24, 0xffffffff ;  /* 0xffffffff180b7836 */ /* 0x001fe20000000000 */
[----:B------:R-:W-:Y:S01]  /*87a0*/  SHF.L.U32 R9, R31, R26, RZ ;  /* 0x0000001a1f097219 */ /* 0x000fe200000006ff */
[----:B------:R-:W-:Y:S01]  /*87b0*/  @P3 IMAD R12, R13, R20, R8 ;  /* 0x000000140d0c3224 */ /* 0x000fe200078e0208 */
[----:B------:R-:W-:Y:S01]  /*87c0*/  LOP3.LUT R5, R22, R33, RZ, 0xc0, !PT ;  /* 0x0000002116057212 */ /* 0x000fe200078ec0ff */
[----:B------:R-:W-:Y:S01]  /*87d0*/  IMAD.MOV R10, RZ, RZ, -R6 ;  /* 0x000000ffff0a7224 */ /* 0x000fe200078e0a06 */
[----:B------:R-:W-:Y:S01]  /*87e0*/  LOP3.LUT R18, R18, R11, RZ, 0xc0, !PT ;  /* 0x0000000b12127212 */ /* 0x000fe200078ec0ff */
[----:B------:R-:W-:Y:S02]  /*87f0*/  IMAD.MOV.U32 R16, RZ, RZ, R21 ;  /* 0x000000ffff107224 */ /* 0x000fe400078e0015 */
[----:B------:R-:W-:Y:S02]  /*8800*/  IMAD R9, R9, R6, R5 ;  /* 0x0000000609097224 */ /* 0x000fe400078e0205 */
[----:B--2---:R-:W-:-:S02]  /*8810*/  IMAD R5, R10, R27, R23 ;  /* 0x0000001b0a057224 */ /* 0x004fc400078e0217 */
[----:B---3--:R-:W-:Y:S02]  /*8820*/  IMAD R12, R9, R30, R12 ;  /* 0x0000001e090c7224 */ /* 0x008fe400078e020c */
[----:B------:R-:W-:Y:S02]  /*8830*/  IMAD.MOV.U32 R6, RZ, RZ, 0x1 ;  /* 0x00000001ff067424 */ /* 0x000fe400078e00ff */
[----:B------:R-:W-:-:S03]  /*8840*/  IMAD R9, R5, R24, R18 ;  /* 0x0000001805097224 */ /* 0x000fc600078e0212 */
[----:B------:R-:W-:Y:S02]  /*8850*/  PRMT R5, R6, 0x7610, R5 ;  /* 0x0000761006057816 */ /* 0x000fe40000000005 */
[----:B------:R-:W-:Y:S02]  /*8860*/  SEL R6, R9, R12, !P3 ;  /* 0x0000000c09067207 */ /* 0x000fe40005800000 */
[----:B------:R-:W-:-:S07]  /*8870*/  SEL R18, R12, R9, !P3 ;  /* 0x000000090c127207 */ /* 0x000fce0005800000 */
.L_x_172:
[----:B------:R-:W-:-:S08]  /*8880*/  NOP ;  /* 0x0000000000007918 */ /* 0x000fd00000000000 */
[----:B------:R-:W0:-:S00]  /*8890*/  USETMAXREG.DEALLOC.CTAPOOL 0x28 ;  /* 0x00000028000079c8 */ /* 0x000e0000080e0500 */
[----:B0-----:R-:W-:-:S13]  /*88a0*/  ISETP.NE.AND P0, PT, R7, RZ, PT ;  /* 0x000000ff0700720c */ /* 0x001fda0003f05270 */
[----:B------:R-:W-:Y:S05]  /*88b0*/  @P0 EXIT ;  /* 0x000000000000094d */ /* 0x000fea0003800000 */
[----:B------:R-:W-:Y:S01]  /*88c0*/  LOP3.LUT P0, RZ, R5, 0xff, RZ, 0xc0, !PT ;  /* 0x000000ff05ff7812 */ /* 0x000fe2000780c0ff */
[----:B------:R-:W-:Y:S02]  /*88d0*/  IMAD.MOV.U32 R5, RZ, RZ, 0x1 ;  /* 0x00000001ff057424 */ /* 0x000fe400078e00ff */
[----:B------:R-:W-:-:S10]  /*88e0*/  IMAD.MOV.U32 R17, RZ, RZ, RZ ;  /* 0x000000ffff117224 */ /* 0x000fd400078e00ff */
[----:B------:R-:W-:Y:S05]  /*88f0*/  @!P0 BRA `(.L_x_175) ;  /* 0x0000000c003c8947 */ /* 0x000fea0003800000 */
[----:B------:R-:W0:Y:S01]  /*8900*/  LDC R5, c[0x0][0x28c] ;  /* 0x0000a300ff057b82 */ /* 0x000e220000000800 */
[----:B------:R-:W1:Y:S01]  /*8910*/  S2R R12, SR_CgaCtaId ;  /* 0x00000000000c7919 */ /* 0x000e620000008800 */
[----:B------:R-:W-:Y:S01]  /*8920*/  ULDC UR5, c[0x0][0x658] ;  /* 0x0001960000057ab9 */ /* 0x000fe20000000800 */
[----:B------:R-:W-:Y:S01]  /*8930*/  UMOV UR7, 0xffffffff ;  /* 0xffffffff00077882 */ /* 0x000fe20000000000 */
[----:B------:R-:W-:Y:S01]  /*8940*/  ULDC UR6, c[0x0][0xc] ;  /* 0x0000030000067ab9 */ /* 0x000fe20000000800 */
[----:B------:R-:W-:Y:S01]  /*8950*/  USHF.L.U32 UR8, UR7, UR5, URZ ;  /* 0x0000000507087299 */ /* 0x000fe2000800063f */
[----:B------:R-:W-:Y:S01]  /*8960*/  BSSY B0, `(.L_x_175) ;  /* 0x00000c8000007945 */ /* 0x000fe20003800000 */
[----:B------:R-:W-:Y:S01]  /*8970*/  UMOV UR9, 0x1 ;  /* 0x0000000100097882 */ /* 0x000fe20000000000 */
[----:B------:R-:W-:Y:S01]  /*8980*/  ULDC UR7, c[0x0][0x10] ;  /* 0x0000040000077ab9 */ /* 0x000fe20000000800 */
[----:B------:R-:W-:Y:S01]  /*8990*/  USHF.L.U32 UR18, UR9, UR5, URZ ;  /* 0x0000000509127299 */ /* 0x000fe2000800063f */
[----:B------:R-:W-:Y:S01]  /*89a0*/  IMAD.MOV.U32 R14, RZ, RZ, 0x1 ;  /* 0x00000001ff0e7424 */ /* 0x000fe200078e00ff */
[----:B------:R-:W-:Y:S01]  /*89b0*/  UIMAD.WIDE.U32 UR6, UR6, UR7, URZ ;  /* 0x00000007060672a5 */ /* 0x000fe2000f8e003f */
[----:B------:R-:W-:Y:S01]  /*89c0*/  LOP3.LUT R15, R4, 0x2, RZ, 0xfc, !PT ;  /* 0x00000002040f7812 */ /* 0x000fe200078efcff */
[----:B------:R-:W-:Y:S01]  /*89d0*/  ULDC UR5, c[0x0][0x14] ;  /* 0x0000050000057ab9 */ /* 0x000fe20000000800 */
[----:B------:R-:W-:Y:S01]  /*89e0*/  IMAD.MOV.U32 R17, RZ, RZ, RZ ;  /* 0x000000ffff117224 */ /* 0x000fe200078e00ff */
[----:B------:R-:W-:-:S02]  /*89f0*/  UIMAD.WIDE.U32 UR20, UR6, UR5, URZ ;  /* 0x00000005061472a5 */ /* 0x000fc4000f8e003f */
[----:B------:R-:W-:Y:S01]  /*8a00*/  UIMAD UR13, UR7, UR5, URZ ;  /* 0x00000005070d72a4 */ /* 0x000fe2000f8e023f */
[----:B------:R-:W-:Y:S01]  /*8a10*/  ULDC UR4, c[0x0][0x600] ;  /* 0x0001800000047ab9 */ /* 0x000fe20000000800 */
[----:B------:R-:W-:Y:S02]  /*8a20*/  ULOP3.LUT UR17, URZ, UR8, URZ, 0x33, !UPT ;  /* 0x000000083f117292 */ /* 0x000fe4000f8e333f */
[----:B------:R-:W-:Y:S01]  /*8a30*/  UIADD3 UR4, UR4, -0x1, URZ ;  /* 0xffffffff04047890 */ /* 0x000fe2000fffe03f */
[----:B0-----:R-:W-:Y:S01]  /*8a40*/  VIADD R5, R5, 0x7f ;  /* 0x0000007f05057836 */ /* 0x001fe20000000000 */
[----:B------:R-:W-:Y:S01]  /*8a50*/  UIADD3 UR13, UR21, UR13, URZ ;  /* 0x0000000d150d7290 */ /* 0x000fe2000fffe03f */
[----:B------:R-:W-:-:S03]  /*8a60*/  ULDC.64 UR22, c[0x0][0x198] ;  /* 0x0000660000167ab9 */ /* 0x000fc60000000a00 */
[----:B------:R-:W-:-:S04]  /*8a70*/  SHF.R.S32.HI R8, RZ, 0x1f, R5 ;  /* 0x0000001fff087819 */ /* 0x000fc80000011405 */
[----:B------:R-:W-:Y:S01]  /*8a80*/  LEA.HI R8, R8, R5, RZ, 0x7 ;  /* 0x0000000508087211 */ /* 0x000fe200078f38ff */
[C---:B-1----:R-:W-:Y:S02]  /*8a90*/  IMAD.SHL.U32 R11, R12.reuse, 0x20, RZ ;  /* 0x000000200c0b7824 */ /* 0x042fe400078e00ff */
[----:B------:R-:W-:Y:S01]  /*8aa0*/  IMAD.SHL.U32 R12, R12, 0x1000, RZ ;  /* 0x000010000c0c7824 */ /* 0x000fe200078e00ff */
[----:B------:R-:W-:Y:S01]  /*8ab0*/  SHF.R.S32.HI R10, RZ, 0x7, R8 ;  /* 0x00000007ff0a7819 */ /* 0x000fe20000011408 */
[----:B------:R-:W-:Y:S01]  /*8ac0*/  IMAD.MOV.U32 R5, RZ, RZ, 0x1 ;  /* 0x00000001ff057424 */ /* 0x000fe200078e00ff */
[----:B------:R-:W-:Y:S02]  /*8ad0*/  LOP3.LUT R11, R11, 0x20, RZ, 0xc0, !PT ;  /* 0x000000200b0b7812 */ /* 0x000fe400078ec0ff */
[----:B------:R-:W-:Y:S01]  /*8ae0*/  LOP3.LUT R12, R12, 0x1000, RZ, 0xc0, !PT ;  /* 0x000010000c0c7812 */ /* 0x000fe200078ec0ff */
[----:B------:R-:W-:-:S07]  /*8af0*/  VIADD R13, R10, 0x1 ;  /* 0x000000010a0d7836 */ /* 0x000fce0000000000 */
.L_x_186:
[----:B------:R-:W-:-:S03]  /*8b00*/  UMOV UR5, 0xffffffff ;  /* 0xffffffff00057882 */ /* 0x000fc60000000000 */
[----:B------:R-:W-:Y:S05]  /*8b10*/  BRA.DIV UR5, `(.L_x_176) ;  /* 0x0000000e05c87947 */ /* 0x000fea000b800000 */
[----:B------:R-:W-:-:S13]  /*8b20*/  ELECT P0, URZ, PT ;  /* 0x00000000003f782f */ /* 0x000fda0003800000 */
.L_x_198:
[----:B------:R-:W0:Y:S01]  /*8b30*/  LDC R7, c[0x0][0x28c] ;  /* 0x0000a300ff077b82 */ /* 0x000e220000000800 */
[----:B------:R-:W-:Y:S01]  /*8b40*/  BSSY B1, `(.L_x_177) ;  /* 0x0000038000017945 */ /* 0x000fe20003800000 */
[----:B0-----:R-:W-:-:S13]  /*8b50*/  ISETP.LT.OR P0, PT, R7, 0x1, !P0 ;  /* 0x000000010700780c */ /* 0x001fda0004701670 */
[----:B------:R-:W-:Y:S05]  /*8b60*/  @P0 BRA `(.L_x_178) ;  /* 0x0000000000d40947 */ /* 0x000fea0003800000 */
[----:B------:R-:W-:Y:S02]  /*8b70*/  IMAD R19, R6, 0x40, R11 ;  /* 0x0000004006137824 */ /* 0x000fe400078e020b */
[----:B------:R-:W-:Y:S02]  /*8b80*/  IMAD.SHL.U32 R20, R18, 0x100, RZ ;  /* 0x0000010012147824 */ /* 0x000fe400078e00ff */
[----:B------:R-:W-:Y:S02]  /*8b90*/  IMAD.MOV.U32 R23, RZ, RZ, RZ ;  /* 0x000000ffff177224 */ /* 0x000fe400078e00ff */
[----:B------:R-:W-:Y:S02]  /*8ba0*/  IMAD.MOV.U32 R6, RZ, RZ, R13 ;  /* 0x000000ffff067224 */ /* 0x000fe400078e000d */
[----:B------:R-:W-:Y:S02]  /*8bb0*/  IMAD.MOV.U32 R7, RZ, RZ, R5 ;  /* 0x000000ffff077224 */ /* 0x000fe400078e0005 */
[----:B------:R-:W-:-:S07]  /*8bc0*/  IMAD.MOV.U32 R9, RZ, RZ, R17 ;  /* 0x000000ffff097224 */ /* 0x000fce00078e0011 */
.L_x_181:
[----:B------:R-:W0:Y:S01]  /*8bd0*/  S2R R21, SR_CgaCtaId ;  /* 0x0000000000157919 */ /* 0x000e220000008800 */
[----:B------:R-:W-:Y:S02]  /*8be0*/  MOV R8, 0x400 ;  /* 0x0000040000087802 */ /* 0x000fe40000000f00 */
[----:B------:R-:W-:-:S13]  /*8bf0*/  LOP3.LUT P1, RZ, R0, 0x7f, RZ, 0xc0, !PT ;  /* 0x0000007f00ff7812 */ /* 0x000fda000782c0ff */
[----:B------:R-:W1:Y:S01]  /*8c00*/  @!P1 LDC R18, c[0x0][0x500] ;  /* 0x00014000ff129b82 */ /* 0x000e620000000800 */
[----:B0-----:R-:W-:Y:S02]  /*8c10*/  LEA R22, R21, R8, 0x18 ;  /* 0x0000000815167211 */ /* 0x001fe400078ec0ff */
[----:B------:R-:W-:-:S03]  /*8c20*/  SHF.L.U32 R8, R7, 0x1f, RZ ;  /* 0x0000001f07087819 */ /* 0x000fc600000006ff */
[----:B------:R-:W-:-:S04]  /*8c30*/  IMAD R21, R9, 0x8, R22 ;  /* 0x0000000809157824 */ /* 0x000fc800078e0216 */
[----:B------:R-:W0:Y:S02]  /*8c40*/  SYNCS.PHASECHK.TRANS64.TRYWAIT P0, [R21+URZ+0x28], R8 ;  /* 0x00002808150075a7 */ /* 0x000e24000800017f */
[----:B01----:R-:W-:Y:S05]  /*8c50*/  @!P0 BRA `(.L_x_179) ;  /* 0x0000000c00988947 */ /* 0x003fea0003800000 */
.L_x_199:
[----:B0-----:R-:W-:Y:S01]  /*8c60*/  PRMT R8, R15, 0x9910, RZ ;  /* 0x000099100f087816 */ /* 0x001fe200000000ff */
[----:B------:R0:W-:Y:S03]  /*8c70*/  @!P1 SYNCS.ARRIVE.TRANS64 RZ, [R21+URZ], R18 ;  /* 0x0000001215ff99a7 */ /* 0x0001e6000800003f */
[----:B------:R-:W-:-:S13]  /*8c80*/  ISETP.NE.AND P0, PT, R8, 0x2, PT ;  /* 0x000000020800780c */ /* 0x000fda0003f05270 */
[----:B0-----:R-:W-:Y:S05]  /*8c90*/  @P0 BRA `(.L_x_180) ;  /* 0x0000000000040947 */ /* 0x001fea0003800000 */
[----:B------:R-:W-:Y:S01]  /*8ca0*/  BPT.TRAP 0x1 ;  /* 0x000000040000795c */ /* 0x000fe20000300000 */
.L_x_180:
[----:B------:R-:W-:Y:S01]  /*8cb0*/  R2UR UR16, R22 ;  /* 0x00000000161072ca */ /* 0x000fe200000e0000 */
[----:B------:R-:W-:Y:S01]  /*8cc0*/  IMAD R22, R9, 0x8000, R22 ;  /* 0x0000800009167824 */ /* 0x000fe200078e0216 */
[----:B------:R-:W-:Y:S01]  /*8cd0*/  R2UR UR9, R21 ;  /* 0x00000000150972ca */ /* 0x000fe200000e0000 */
[C---:B------:R-:W-:Y:S01]  /*8ce0*/  IMAD R8, R9.reuse, 0x2000, R12 ;  /* 0x0000200009087824 */ /* 0x040fe200078e020c */
[----:B------:R-:W-:Y:S01]  /*8cf0*/  UIADD3 UR6, UP0, UR22, 0xf0, URZ ;  /* 0x000000f016067890 */ /* 0x000fe2000ff1e03f */
[----:B------:R-:W-:Y:S01]  /*8d00*/  VIADD R6, R6, 0xffffffff ;  /* 0xffffffff06067836 */ /* 0x000fe20000000000 */
[----:B------:R-:W-:Y:S01]  /*8d10*/  R2UR UR5, R22 ;  /* 0x00000000160572ca */ /* 0x000fe200000e0000 */
[----:B------:R-:W-:Y:S01]  /*8d20*/  UIADD3 UR24, UP1, UR22, 0x1f0, URZ ;  /* 0x000001f016187890 */ /* 0x000fe2000ff3e03f */
[----:B------:R-:W-:Y:S01]  /*8d30*/  R2UR UR8, R8 ;  /* 0x00000000080872ca */ /* 0x000fe200000e0000 */
[----:B------:R-:W-:Y:S01]  /*8d40*/  UIADD3.X UR7, URZ, UR23, URZ, UP0, !UPT ;  /* 0x000000173f077290 */ /* 0x000fe200087fe43f */
[----:B------:R-:W-:Y:S01]  /*8d50*/  R2UR UR11, R20 ;  /* 0x00000000140b72ca */ /* 0x000fe200000e0000 */
[----:B------:R-:W-:Y:S01]  /*8d60*/  VIADD R9, R9, 0x1 ;  /* 0x0000000109097836 */ /* 0x000fe20000000000 */
[----:B------:R-:W-:Y:S01]  /*8d70*/  R2UR UR10, R23 ;  /* 0x00000000170a72ca */ /* 0x000fe200000e0000 */
[----:B------:R-:W-:Y:S01]  /*8d80*/  UIADD3.X UR25, URZ, UR23, URZ, UP1, !UPT ;  /* 0x000000173f197290 */ /* 0x000fe20008ffe43f */
[----:B------:R-:W-:Y:S01]  /*8d90*/  R2UR UR12, R16 ;  /* 0x00000000100c72ca */ /* 0x000fe200000e0000 */
[----:B------:R-:W-:Y:S01]  /*8da0*/  UMOV UR14, 0x0 ;  /* 0x00000000000e7882 */ /* 0x000fe20000000000 */
[----:B------:R-:W-:Y:S01]  /*8db0*/  R2UR UR19, R19 ;  /* 0x00000000131372ca */ /* 0x000fe200000e0000 */
[----:B------:R-:W-:Y:S01]  /*8dc0*/  UMOV UR15, 0x10000000 ;  /* 0x10000000000f7882 */ /* 0x000fe20000000000 */
[----:B------:R-:W-:Y:S01]  /*8dd0*/  ISETP.GT.AND P1, PT, R6, 0x1, PT ;  /* 0x000000010600780c */ /* 0x000fe20003f24270 */
[----:B------:R-:W-:Y:S01]  /*8de0*/  UIADD3 UR5, UR5, 0x100, URZ ;  /* 0x0000010005057890 */ /* 0x000fe2000fffe03f */
[----:B------:R-:W-:Y:S01]  /*8df0*/  ISETP.NE.AND P0, PT, R9, 0x5, PT ;  /* 0x000000050900780c */ /* 0x000fe20003f05270 */
[----:B------:R-:W-:Y:S01]  /*8e00*/  UIADD3 UR16, UR16, 0x28100, UR8 ;  /* 0x0002810010107890 */ /* 0x000fe2000fffe008 */
[----:B------:R-:W-:Y:S01]  /*8e10*/  VIADD R23, R23, 0x80 ;  /* 0x0000008017177836 */ /* 0x000fe20000000000 */
[----:B------:R-:W-:Y:S01]  /*8e20*/  UMOV UR26, 0x30000 ;  /* 0x00030000001a7882 */ /* 0x000fe20000000000 */
[----:B------:R-:W-:-:S02]  /*8e30*/  SEL R8, RZ, 0x1, P0 ;  /* 0x00000001ff087807 */ /* 0x000fc40000000000 */
[----:B------:R-:W-:Y:S01]  /*8e40*/  UMOV UR8, UR5 ;  /* 0x0000000500087c82 */ /* 0x000fe20008000000 */
[----:B------:R-:W-:Y:S01]  /*8e50*/  SEL R9, R9, RZ, P0 ;  /* 0x000000ff09097207 */ /* 0x000fe20000000000 */
[----:B------:R0:W-:Y:S01]  /*8e60*/  UTMALDG.3D [UR8], [UR6], desc[UR14] ;  /* 0x00000e08060075b4 */ /* 0x0001e20008011000 */
[----:B------:R-:W-:Y:S01]  /*8e70*/  LOP3.LUT R7, R7, R8, RZ, 0x3c, !PT ;  /* 0x0000000807077212 */ /* 0x000fe200078e3cff */
[----:B0-----:R-:W-:Y:S01]  /*8e80*/  UMOV UR11, UR19 ;  /* 0x00000013000b7c82 */ /* 0x001fe20008000000 */
[----:B------:R-:W-:Y:S02]  /*8e90*/  UMOV UR8, UR16 ;  /* 0x0000001000087c82 */ /* 0x000fe40008000000 */
[----:B------:R0:W-:Y:S02]  /*8ea0*/  UTMALDG.3D.MULTICAST [UR8], [UR24], UR26, desc[UR14] ;  /* 0x00000e08180073b4 */ /* 0x0001e4000801181a */
[----:B0-----:R-:W-:Y:S05]  /*8eb0*/  @P1 BRA `(.L_x_181) ;  /* 0xfffffffc00441947 */ /* 0x001fea000383ffff */
.L_x_178:
[----:B------:R-:W-:Y:S05]  /*8ec0*/  BSYNC B1 ;  /* 0x0000000000017941 */ /* 0x000fea0003800000 */
.L_x_177:
[----:B------:R-:W-:Y:S01]  /*8ed0*/  LOP3.LUT P1, RZ, R14, 0xff, RZ, 0xc0, !PT ;  /* 0x000000ff0eff7812 */ /* 0x000fe2000782c0ff */
[C---:B------:R-:W-:Y:S01]  /*8ee0*/  IMAD.IADD R17, R10.reuse, 0x1, R17 ;  /* 0x000000010a117824 */ /* 0x040fe200078e0211 */
[----:B------:R-:W-:Y:S01]  /*8ef0*/  ULDC.64 UR6, c[0x0][0x650] ;  /* 0x0001940000067ab9 */ /* 0x000fe20000000a00 */
[C---:B------:R-:W-:Y:S01]  /*8f00*/  ISETP.GE.U32.AND P2, PT, R10.reuse, 0x5, PT ;  /* 0x000000050a00780c */ /* 0x040fe20003f46070 */
[----:B------:R-:W-:Y:S01]  /*8f10*/  BSSY B1, `(.L_x_182) ;  /* 0x000006a000017945 */ /* 0x000fe20003800000 */
[----:B------:R-:W-:Y:S01]  /*8f20*/  IMAD.MOV.U32 R18, RZ, RZ, -0x1 ;  /* 0xffffffffff127424 */ /* 0x000fe200078e00ff */
[----:B------:R-:W-:Y:S01]  /*8f30*/  ISETP.GT.U32.AND P0, PT, R17, 0x4, PT ;  /* 0x000000041100780c */ /* 0x000fe20003f04070 */
[----:B------:R-:W-:Y:S01]  /*8f40*/  IMAD.MOV.U32 R16, RZ, RZ, -0x1 ;  /* 0xffffffffff107424 */ /* 0x000fe200078e00ff */
[----:B------:R-:W-:Y:S02]  /*8f50*/  PRMT R14, RZ, 0x7610, R14 ;  /* 0x00007610ff0e7816 */ /* 0x000fe4000000000e */
[----:B------:R-:W-:-:S03]  /*8f60*/  ISETP.LT.U32.AND P0, PT, R10, 0x5, P0 ;  /* 0x000000050a00780c */ /* 0x000fc60000701070 */
[----:B------:R-:W0:Y:S01]  /*8f70*/  @P1 S2R R7, SR_CgaCtaId ;  /* 0x0000000000071919 */ /* 0x000e220000008800 */
[----:B------:R-:W-:-:S04]  /*8f80*/  @P1 MOV R6, 0x400 ;  /* 0x0000040000061802 */ /* 0x000fc80000000f00 */
[----:B0-----:R-:W-:Y:S01]  /*8f90*/  @P1 LEA R8, R7, R6, 0x18 ;  /* 0x0000000607081211 */ /* 0x001fe200078ec0ff */
[----:B------:R-:W-:Y:S01]  /*8fa0*/  IMAD.WIDE.U32 R6, R17, -0x33333333, RZ ;  /* 0xcccccccd11067825 */ /* 0x000fe200078e00ff */
[----:B------:R-:W-:Y:S02]  /*8fb0*/  SEL R6, RZ, 0x1, !P0 ;  /* 0x00000001ff067807 */ /* 0x000fe40004000000 */
[----:B------:R0:W-:Y:S01]  /*8fc0*/  @P1 SYNCS.ARRIVE.TRANS64.A1T0 RZ, [R8+URZ+0x68], RZ ;  /* 0x000068ff08ff19a7 */ /* 0x0001e2000810003f */
[----:B------:R-:W-:Y:S02]  /*8fd0*/  IADD3 R2, P1, R2, UR20, RZ ;  /* 0x0000001402027c10 */ /* 0x000fe4000ff3e0ff */
[----:B------:R-:W-:Y:S01]  /*8fe0*/  LOP3.LUT R5, R5, R6, RZ, 0x3c, !PT ;  /* 0x0000000605057212 */ /* 0x000fe200078e3cff */
[----:B------:R-:W-:Y:S01]  /*8ff0*/  IMAD.MOV.U32 R6, RZ, RZ, -0x1 ;  /* 0xffffffffff067424 */ /* 0x000fe200078e00ff */
[----:B------:R-:W-:Y:S02]  /*9000*/  IADD3.X R3, R3, UR13, RZ, P1, !PT ;  /* 0x0000000d03037c10 */ /* 0x000fe40008ffe4ff */
[----:B------:R-:W-:-:S02]  /*9010*/  ISETP.GE.U32.AND P0, PT, R2, UR6, PT ;  /* 0x0000000602007c0c */ /* 0x000fc4000bf06070 */
[----:B0-----:R-:W-:Y:S02]  /*9020*/  SHF.R.U32.HI R8, RZ, 0x2, R7 ;  /* 0x00000002ff087819 */ /* 0x001fe40000011607 */
[----:B------:R-:W-:Y:S02]  /*9030*/  ISETP.GE.U32.AND.EX P0, PT, R3, UR7, PT, P0 ;  /* 0x0000000703007c0c */ /* 0x000fe4000bf06100 */
[----:B------:R-:W-:Y:S01]  /*9040*/  @P2 LOP3.LUT R5, R5, 0x1, R8, 0x78, !PT ;  /* 0x0000000105052812 */ /* 0x000fe200078e7808 */
[----:B------:R-:W-:Y:S01]  /*9050*/  IMAD R17, R8, -0x5, R17 ;  /* 0xfffffffb08117824 */ /* 0x000fe200078e0211 */
[----:B------:R-:W-:-:S09]  /*9060*/  PRMT R7, RZ, 0x7610, R7 ;  /* 0x00007610ff077816 */ /* 0x000fd20000000007 */
[----:B------:R-:W-:Y:S05]  /*9070*/  @P0 BRA `(.L_x_183) ;  /* 0x00000004004c0947 */ /* 0x000fea0003800000 */
[----:B------:R-:W0:Y:S01]  /*9080*/  S2R R18, SR_CTAID.X ;  /* 0x0000000000127919 */ /* 0x000e220000002500 */
[----:B------:R-:W-:Y:S01]  /*9090*/  ULDC.64 UR6, c[0x0][0x628] ;  /* 0x00018a0000067ab9 */ /* 0x000fe20000000a00 */
[----:B------:R-:W-:Y:S01]  /*90a0*/  ULDC UR8, c[0x0][0x630] ;  /* 0x00018c0000087ab9 */ /* 0x000fe20000000800 */
[----:B------:R-:W-:Y:S01]  /*90b0*/  ISETP.NE.U32.AND P0, PT, RZ, UR6, PT ;  /* 0x00000006ff007c0c */ /* 0x000fe2000bf05070 */
[----:B------:R-:W1:Y:S01]  /*90c0*/  S2R R19, SR_CTAID.Y ;  /* 0x0000000000137919 */ /* 0x000e620000002600 */
[----:B------:R-:W-:Y:S01]  /*90d0*/  ULDC UR9, c[0x0][0x150] ;  /* 0x0000540000097ab9 */ /* 0x000fe20000000800 */
[----:B------:R-:W-:Y:S01]  /*90e0*/  IMAD.MOV.U32 R6, RZ, RZ, R2 ;  /* 0x000000ffff067224 */ /* 0x000fe200078e0002 */
[----:B------:R-:W-:Y:S01]  /*90f0*/  ISETP.NE.AND.EX P0, PT, RZ, UR7, PT, P0 ;  /* 0x00000007ff007c0c */ /* 0x000fe2000bf05300 */
[----:B------:R-:W-:Y:S01]  /*9100*/  IMAD.MOV.U32 R7, RZ, RZ, R3 ;  /* 0x000000ffff077224 */ /* 0x000fe200078e0003 */
[----:B0-----:R-:W-:-:S11]  /*9110*/  I2FP.F32.U32 R20, R18 ;  /* 0x0000001200147245 */ /* 0x001fd60000201000 */
[----:B------:R-:W-:Y:S05]  /*9120*/  @!P0 BRA `(.L_x_184) ;  /* 0x0000000000288947 */ /* 0x000fea0003800000 */
[----:B------:R-:W-:Y:S02]  /*9130*/  ULDC UR5, c[0x0][0x634] ;  /* 0x00018d0000057ab9 */ /* 0x000fe40000000800 */
[----:B------:R-:W-:-:S05]  /*9140*/  IADD3 R7, P0, R2, UR5, RZ ;  /* 0x0000000502077c10 */ /* 0x000fca000ff1e0ff */
[----:B------:R-:W-:-:S04]  /*9150*/  IMAD.X R21, RZ, RZ, R3, P0 ;  /* 0x000000ffff157224 */ /* 0x000fc800000e0603 */
[----:B------:R-:W-:-:S04]  /*9160*/  IMAD.WIDE.U32 R8, R21, UR6, RZ ;  /* 0x0000000615087c25 */ /* 0x000fc8000f8e00ff */
[----:B------:R-:W-:-:S04]  /*9170*/  IMAD.WIDE.U32 R8, P0, R7, UR7, R8 ;  /* 0x0000000707087c25 */ /* 0x000fc8000f800008 */
[----:B------:R-:W-:-:S04]  /*9180*/  IMAD.WIDE.U32 R6, R7, UR6, RZ ;  /* 0x0000000607067c25 */ /* 0x000fc8000f8e00ff */
[----:B------:R-:W-:Y:S01]  /*9190*/  IMAD.MOV.U32 R6, RZ, RZ, R9 ;  /* 0x000000ffff067224 */ /* 0x000fe200078e0009 */
[----:B------:R-:W-:Y:S01]  /*91a0*/  IADD3 RZ, P1, R7, R8, RZ ;  /* 0x0000000807ff7210 */ /* 0x000fe20007f3e0ff */
[----:B------:R-:W-:-:S04]  /*91b0*/  IMAD.X R7, RZ, RZ, RZ, P0 ;  /* 0x000000ffff077224 */ /* 0x000fc800000e06ff */
[----:B------:R-:W-:-:S08]  /*91c0*/  IMAD.WIDE.U32.X R6, R21, UR7, R6, P1 ;  /* 0x0000000715067c25 */ /* 0x000fd000088e0406 */
.L_x_184:
[--C-:B------:R-:W-:Y:S01]  /*91d0*/  SHF.R.U64 R16, R6, UR8, R7.reuse ;  /* 0x0000000806107c19 */ /* 0x100fe20008001207 */
[----:B------:R-:W-:Y:S01]  /*91e0*/  FMUL R20, R20, UR9 ;  /* 0x0000000914147c20 */ /* 0x000fe20008400000 */
[----:B------:R-:W0:Y:S01]  /*91f0*/  LDC R21, c[0x0][0x144] ;  /* 0x00005100ff157b82 */ /* 0x000e220000000800 */
[----:B-1----:R-:W-:Y:S01]  /*9200*/  I2FP.F32.U32 R8, R19 ;  /* 0x0000001300087245 */ /* 0x002fe20000201000 */
[----:B------:R-:W-:Y:S01]  /*9210*/  ULDC UR5, c[0x0][0x154] ;  /* 0x0000550000057ab9 */ /* 0x000fe20000000800 */
[----:B------:R-:W-:Y:S01]  /*9220*/  SHF.R.U32.HI R6, RZ, UR8, R7 ;  /* 0x00000008ff067c19 */ /* 0x000fe20008011607 */
[----:B------:R-:W-:Y:S01]  /*9230*/  ULDC.64 UR6, c[0x0][0x620] ;  /* 0x0001880000067ab9 */ /* 0x000fe20000000a00 */
[----:B------:R-:W-:Y:S01]  /*9240*/  IADD3 R7, P0, RZ, -R16, RZ ;  /* 0x80000010ff077210 */ /* 0x000fe20007f1e0ff */
[----:B------:R-:W1:Y:S01]  /*9250*/  F2I.U32.TRUNC.NTZ R20, R20 ;  /* 0x0000001400147305 */ /* 0x000e62000020f000 */
[----:B------:R-:W-:Y:S01]  /*9260*/  FMUL R8, R8, UR5 ;  /* 0x0000000508087c20 */ /* 0x000fe20008400000 */
[----:B------:R-:W2:Y:S01]  /*9270*/  LDC R22, c[0x0][0x148] ;  /* 0x00005200ff167b82 */ /* 0x000ea20000000800 */
[----:B------:R-:W-:Y:S01]  /*9280*/  ULDC UR5, c[0x0][0x618] ;  /* 0x0001860000057ab9 */ /* 0x000fe20000000800 */
[----:B------:R-:W-:-:S04]  /*9290*/  IMAD.X R6, RZ, RZ, ~R6, P0 ;  /* 0x000000ffff067224 */ /* 0x000fc800000e0e06 */
[----:B------:R-:W-:Y:S01]  /*92a0*/  IMAD R6, R6, UR6, RZ ;  /* 0x0000000606067c24 */ /* 0x000fe2000f8e02ff */
[----:B------:R-:W3:Y:S03]  /*92b0*/  F2I.U32.TRUNC.NTZ R8, R8 ;  /* 0x0000000800087305 */ /* 0x000ee6000020f000 */
[C---:B------:R-:W-:Y:S02]  /*92c0*/  IMAD R9, R7.reuse, UR7, R6 ;  /* 0x0000000707097c24 */ /* 0x040fe4000f8e0206 */
[----:B------:R-:W-:Y:S01]  /*92d0*/  IMAD.WIDE.U32 R6, R7, UR6, R2 ;  /* 0x0000000607067c25 */ /* 0x000fe2000f8e0002 */
[----:B------:R-:W-:Y:S02]  /*92e0*/  ULDC.64 UR6, c[0x0][0x640] ;  /* 0x0001900000067ab9 */ /* 0x000fe40000000a00 */
[----:B------:R-:W-:Y:S01]  /*92f0*/  ISETP.NE.U32.AND P0, PT, RZ, UR6, PT ;  /* 0x00000006ff007c0c */ /* 0x000fe2000bf05070 */
[----:B-1----:R-:W-:-:S02]  /*9300*/  IMAD.MOV R20, RZ, RZ, -R20 ;  /* 0x000000ffff147224 */ /* 0x002fc400078e0a14 */
[----:B------:R-:W-:Y:S01]  /*9310*/  IMAD.IADD R7, R7, 0x1, R9 ;  /* 0x0000000107077824 */ /* 0x000fe200078e0209 */
[----:B------:R-:W-:Y:S01]  /*9320*/  ISETP.NE.AND.EX P0, PT, RZ, UR7, PT, P0 ;  /* 0x00000007ff007c0c */ /* 0x000fe2000bf05300 */
[----:B0-----:R-:W-:-:S03]  /*9330*/  IMAD R18, R21, R20, R18 ;  /* 0x0000001415127224 */ /* 0x001fc600078e0212 */
[--C-:B------:R-:W-:Y:S01]  /*9340*/  SHF.R.U64 R20, R6, UR5, R7.reuse ;  /* 0x0000000506147c19 */ /* 0x100fe20008001207 */
[----:B---3--:R-:W-:Y:S01]  /*9350*/  IMAD.MOV R6, RZ, RZ, -R8 ;  /* 0x000000ffff067224 */ /* 0x008fe200078e0a08 */
[----:B------:R-:W-:Y:S01]  /*9360*/  SHF.R.U32.HI R7, RZ, UR5, R7 ;  /* 0x00000005ff077c19 */ /* 0x000fe20008011607 */
[----:B------:R-:W-:Y:S02]  /*9370*/  ULDC UR5, c[0x0][0x608] ;  /* 0x0001820000057ab9 */ /* 0x000fe40000000800 */
[----:B--2---:R-:W-:Y:S01]  /*9380*/  @P3 IMAD R18, R22, R6, R19 ;  /* 0x0000000616123224 */ /* 0x004fe200078e0213 */
[--C-:B------:R-:W-:Y:S02]  /*9390*/  SHF.R.U64 R22, R20, UR5, R7.reuse ;  /* 0x0000000514167c19 */ /* 0x100fe40008001207 */
[----:B------:R-:W-:Y:S01]  /*93a0*/  SHF.R.U32.HI R7, RZ, UR5, R7 ;  /* 0x00000005ff077c19 */ /* 0x000fe20008011607 */
[----:B------:R-:W-:-:S03]  /*93b0*/  ULDC UR5, c[0x0][0x658] ;  /* 0x0001960000057ab9 */ /* 0x000fc60000000800 */
[--C-:B------:R-:W-:Y:S02]  /*93c0*/  SHF.R.U64 R19, R22, UR5, R7.reuse ;  /* 0x0000000516137c19 */ /* 0x100fe40008001207 */
[----:B------:R-:W-:-:S03]  /*93d0*/  SHF.R.U32.HI R21, RZ, UR5, R7 ;  /* 0x00000005ff157c19 */ /* 0x000fc60008011607 */
[----:B------:R-:W-:Y:S02]  /*93e0*/  IMAD.MOV.U32 R8, RZ, RZ, R19 ;  /* 0x000000ffff087224 */ /* 0x000fe400078e0013 */
[----:B------:R-:W-:Y:S01]  /*93f0*/  IMAD.MOV.U32 R7, RZ, RZ, R21 ;  /* 0x000000ffff077224 */ /* 0x000fe200078e0015 */
[----:B------:R-:W-:Y:S06]  /*9400*/  @!P0 BRA `(.L_x_185) ;  /* 0x00000000002c8947 */ /* 0x000fec0003800000 */
        /* <DEDUP_REMOVED lines=9> */
[----:B------:R-:W-:-:S04]  /*94a0*/  IMAD.WIDE.U32.X R6, R21, UR7, R6, P1 ;  /* 0x0000000715067c25 */ /* 0x000fc800088e0406 */
[----:B------:R-:W-:-:S07]  /*94b0*/  IMAD.MOV.U32 R8, RZ, RZ, R6 ;  /* 0x000000ffff087224 */ /* 0x000fce00078e0006 */
.L_x_185:
[----:B------:R-:W-:Y:S01]  /*94c0*/  ULDC UR5, c[0x0][0x648] ;  /* 0x0001920000057ab9 */ /* 0x000fe20000000800 */
[----:B------:R-:W-:Y:S01]  /*94d0*/  LOP3.LUT R6, R22, UR17, RZ, 0xc0, !PT ;  /* 0x0000001116067c12 */ /* 0x000fe2000f8ec0ff */
[----:B------:R-:W-:Y:S01]  /*94e0*/  ULDC UR6, c[0x0][0x610] ;  /* 0x0001840000067ab9 */ /* 0x000fe20000000800 */
[----:B------:R-:W-:Y:S01]  /*94f0*/  SHF.R.U64 R7, R8, UR5, R7 ;  /* 0x0000000508077c19 */ /* 0x000fe20008001207 */
[----:B------:R-:W-:Y:S01]  /*9500*/  ULDC UR5, c[0x0][0x638] ;  /* 0x00018e0000057ab9 */ /* 0x000fe20000000800 */
[----:B------:R-:W-:-:S03]  /*9510*/  LOP3.LUT R20, R20, UR4, RZ, 0xc0, !PT ;  /* 0x0000000414147c12 */ /* 0x000fc6000f8ec0ff */
[----:B------:R-:W-:Y:S02]  /*9520*/  IMAD.MOV R8, RZ, RZ, -R7 ;  /* 0x000000ffff087224 */ /* 0x000fe400078e0a07 */
[----:B------:R-:W-:Y:S02]  /*9530*/  IMAD R7, R7, UR18, R6 ;  /* 0x0000001207077c24 */ /* 0x000fe4000f8e0206 */
[----:B------:R-:W-:Y:S01]  /*9540*/  IMAD R19, R8, UR5, R19 ;  /* 0x0000000508137c24 */ /* 0x000fe2000f8e0213 */
[----:B------:R-:W-:Y:S01]  /*9550*/  ULDC UR5, c[0x0][0x600] ;  /* 0x0001800000057ab9 */ /* 0x000fe20000000800 */
[----:B------:R-:W-:Y:S02]  /*9560*/  IMAD R18, R7, UR6, R18 ;  /* 0x0000000607127c24 */ /* 0x000fe4000f8e0212 */
[----:B------:R-:W-:Y:S02]  /*9570*/  IMAD R19, R19, UR5, R20 ;  /* 0x0000000513137c24 */ /* 0x000fe4000f8e0214 */
[----:B------:R-:W-:-:S03]  /*9580*/  IMAD.MOV.U32 R7, RZ, RZ, 0x1 ;  /* 0x00000001ff077424 */ /* 0x000fc600078e00ff */
[----:B------:R-:W-:Y:S02]  /*9590*/  SEL R6, R19, R18, !P3 ;  /* 0x0000001213067207 */ /* 0x000fe40005800000 */
[----:B------:R-:W-:-:S07]  /*95a0*/  SEL R18, R18, R19, !P3 ;  /* 0x0000001312127207 */ /* 0x000fce0005800000 */
.L_x_183:
[----:B------:R-:W-:Y:S05]  /*95b0*/  BSYNC B1 ;  /* 0x0000000000017941 */ /* 0x000fea0003800000 */
.L_x_182:
[----:B------:R-:W-:-:S13]  /*95c0*/  LOP3.LUT P0, RZ, R7, 0xff, RZ, 0xc0, !PT ;  /* 0x000000ff07ff7812 */ /* 0x000fda000780c0ff */
[----:B------:R-:W-:Y:S05]  /*95d0*/  @P0 BRA `(.L_x_186) ;  /* 0xfffffff400480947 */ /* 0x000fea000383ffff */
[----:B------:R-:W-:Y:S05]  /*95e0*/  BSYNC B0 ;  /* 0x0000000000007941 */ /* 0x000fea0003800000 */
.L_x_175:
[----:B------:R-:W-:-:S03]  /*95f0*/  UMOV UR5, 0xffffffff ;  /* 0xffffffff00057882 */ /* 0x000fc60000000000 */
[----:B------:R-:W-:Y:S05]  /*9600*/  BRA.DIV UR5, `(.L_x_187) ;  /* 0x0000000605407947 */ /* 0x000fea000b800000 */
[----:B------:R-:W-:-:S13]  /*9610*/  ELECT P0, URZ, PT ;  /* 0x00000000003f782f */ /* 0x000fda0003800000 */
.L_x_202:
[----:B------:R-:W-:Y:S04]  /*9620*/  BSSY B0, `(.L_x_188) ;  /* 0x0000034000007945 */ /* 0x000fe80003800000 */
[----:B------:R-:W-:Y:S05]  /*9630*/  @!P0 BRA `(.L_x_189) ;  /* 0x0000000000c88947 */ /* 0x000fea0003800000 */
[----:B------:R-:W-:-:S04]  /*9640*/  LOP3.LUT R4, R4, 0x2, RZ, 0xfc, !PT ;  /* 0x0000000204047812 */ /* 0x000fc800078efcff */
[----:B------:R-:W-:-:S13]  /*9650*/  ISETP.NE.AND P0, PT, R4, 0x3, PT ;  /* 0x000000030400780c */ /* 0x000fda0003f05270 */
[----:B------:R-:W-:Y:S05]  /*9660*/  @!P0 BRA `(.L_x_190) ;  /* 0x0000000000048947 */ /* 0x000fea0003800000 */
[----:B------:R-:W-:Y:S01]  /*9670*/  BPT.TRAP 0x1 ;  /* 0x000000040000795c */ /* 0x000fe20000300000 */
.L_x_190:
[----:B------:R-:W0:Y:S01]  /*9680*/  S2R R3, SR_CgaCtaId ;  /* 0x0000000000037919 */ /* 0x000e220000008800 */
[----:B------:R-:W-:-:S04]  /*9690*/  MOV R0, 0x400 ;  /* 0x0000040000007802 */ /* 0x000fc80000000f00 */
[----:B0-----:R-:W-:Y:S02]  /*96a0*/  LEA R0, R3, R0, 0x18 ;  /* 0x0000000003007211 */ /* 0x001fe400078ec0ff */
[----:B------:R-:W-:-:S03]  /*96b0*/  SHF.L.U32 R3, R5, 0x1f, RZ ;  /* 0x0000001f05037819 */ /* 0x000fc600000006ff */
[----:B------:R-:W-:-:S04]  /*96c0*/  VIADD R0, R0, 0x28 ;  /* 0x0000002800007836 */ /* 0x000fc80000000000 */
[C---:B------:R-:W-:Y:S02]  /*96d0*/  IMAD R6, R17.reuse, 0x8, R0 ;  /* 0x0000000811067824 */ /* 0x040fe400078e0200 */
[----:B------:R-:W-:Y:S02]  /*96e0*/  VIADD R17, R17, 0x1 ;  /* 0x0000000111117836 */ /* 0x000fe40000000000 */
[----:B------:R-:W0:Y:S03]  /*96f0*/  SYNCS.PHASECHK.TRANS64.TRYWAIT P0, [R6+URZ], R3 ;  /* 0x00000003060075a7 */ /* 0x000e26000800017f */
[----:B------:R-:W-:-:S04]  /*9700*/  ISETP.NE.AND P1, PT, R17, 0x5, PT ;  /* 0x000000051100780c */ /* 0x000fc80003f25270 */
[----:B------:R-:W-:Y:S02]  /*9710*/  SEL R2, RZ, 0x1, P1 ;  /* 0x00000001ff027807 */ /* 0x000fe40000800000 */
[----:B------:R-:W-:Y:S02]  /*9720*/  SEL R17, R17, RZ, P1 ;  /* 0x000000ff11117207 */ /* 0x000fe40000800000 */
[----:B------:R-:W-:-:S03]  /*9730*/  LOP3.LUT R8, R5, R2, RZ, 0x3c, !PT ;  /* 0x0000000205087212 */ /* 0x000fc600078e3cff */
[----:B------:R-:W-:Y:S01]  /*9740*/  IMAD R7, R17, 0x8, R0 ;  /* 0x0000000811077824 */ /* 0x000fe200078e0200 */
[----:B------:R-:W-:Y:S01]  /*9750*/  SHF.L.U32 R4, R8, 0x1f, RZ ;  /* 0x0000001f08047819 */ /* 0x000fe200000006ff */
[----:B0-----:R-:W-:Y:S06]  /*9760*/  @!P0 BRA `(.L_x_191) ;  /* 0x0000000400088947 */ /* 0x001fec0003800000 */
.L_x_203:
[----:B------:R-:W1:Y:S01]  /*9770*/  SYNCS.PHASECHK.TRANS64.TRYWAIT P0, [R7+URZ], R4 ;  /* 0x00000004070075a7 */ /* 0x000e62000800017f */
[----:B------:R-:W-:-:S05]  /*9780*/  VIADD R2, R17, 0x1 ;  /* 0x0000000111027836 */ /* 0x000fca0000000000 */
[----:B------:R-:W-:-:S04]  /*9790*/  ISETP.NE.AND P1, PT, R2, 0x5, PT ;  /* 0x000000050200780c */ /* 0x000fc80003f25270 */
[----:B0-----:R-:W-:Y:S02]  /*97a0*/  SEL R3, RZ, 0x1, P1 ;  /* 0x00000001ff037807 */ /* 0x001fe40000800000 */
[----:B------:R-:W-:Y:S02]  /*97b0*/  SEL R9, R2, RZ, P1 ;  /* 0x000000ff02097207 */ /* 0x000fe40000800000 */
[----:B------:R-:W-:-:S03]  /*97c0*/  LOP3.LUT R8, R8, R3, RZ, 0x3c, !PT ;  /* 0x0000000308087212 */ /* 0x000fc600078e3cff */
[----:B------:R-:W-:Y:S01]  /*97d0*/  IMAD R10, R9, 0x8, R0 ;  /* 0x00000008090a7824 */ /* 0x000fe200078e0200 */
[----:B------:R-:W-:Y:S01]  /*97e0*/  SHF.L.U32 R5, R8, 0x1f, RZ ;  /* 0x0000001f08057819 */ /* 0x000fe200000006ff */
[----:B-1----:R-:W-:Y:S06]  /*97f0*/  @!P0 BRA `(.L_x_192) ;  /* 0x0000000000f88947 */ /* 0x002fec0003800000 */
.L_x_204:
[----:B------:R-:W1:Y:S01]  /*9800*/  SYNCS.PHASECHK.TRANS64.TRYWAIT P0, [R10+URZ], R5 ;  /* 0x000000050a0075a7 */ /* 0x000e62000800017f */
[----:B------:R-:W-:-:S05]  /*9810*/  VIADD R2, R9, 0x1 ;  /* 0x0000000109027836 */ /* 0x000fca0000000000 */
[----:B------:R-:W-:-:S04]  /*9820*/  ISETP.NE.AND P1, PT, R2, 0x5, PT ;  /* 0x000000050200780c */ /* 0x000fc80003f25270 */
[----:B------:R-:W-:Y:S02]  /*9830*/  SEL R3, RZ, 0x1, P1 ;  /* 0x00000001ff037807 */ /* 0x000fe40000800000 */
[----:B0-----:R-:W-:Y:S02]  /*9840*/  SEL R7, R2, RZ, P1 ;  /* 0x000000ff02077207 */ /* 0x001fe40000800000 */
[----:B------:R-:W-:-:S03]  /*9850*/  LOP3.LUT R9, R8, R3, RZ, 0x3c, !PT ;  /* 0x0000000308097212 */ /* 0x000fc600078e3cff */
[----:B------:R-:W-:Y:S01]  /*9860*/  IMAD R11, R7, 0x8, R0 ;  /* 0x00000008070b7824 */ /* 0x000fe200078e0200 */
[----:B------:R-:W-:Y:S01]  /*9870*/  SHF.L.U32 R6, R9, 0x1f, RZ ;  /* 0x0000001f09067819 */ /* 0x000fe200000006ff */
[----:B-1----:R-:W-:Y:S06]  /*9880*/  @!P0 BRA `(.L_x_193) ;  /* 0x0000000000e88947 */ /* 0x002fec0003800000 */
.L_x_205:
[----:B------:R-:W1:Y:S01]  /*9890*/  SYNCS.PHASECHK.TRANS64.TRYWAIT P0, [R11+URZ], R6 ;  /* 0x000000060b0075a7 */ /* 0x000e62000800017f */
[----:B------:R-:W-:-:S05]  /*98a0*/  VIADD R2, R7, 0x1 ;  /* 0x0000000107027836 */ /* 0x000fca0000000000 */
[----:B------:R-:W-:-:S04]  /*98b0*/  ISETP.NE.AND P1, PT, R2, 0x5, PT ;  /* 0x000000050200780c */ /* 0x000fc80003f25270 */
[----:B------:R-:W-:Y:S02]  /*98c0*/  SEL R4, RZ, 0x1, P1 ;  /* 0x00000001ff047807 */ /* 0x000fe40000800000 */
[----:B------:R-:W-:Y:S02]  /*98d0*/  SEL R3, R2, RZ, P1 ;  /* 0x000000ff02037207 */ /* 0x000fe40000800000 */
[----:B------:R-:W-:Y:S01]  /*98e0*/  LOP3.LUT R4, R9, R4, RZ, 0x3c, !PT ;  /* 0x0000000409047212 */ /* 0x000fe200078e3cff */
[----:B-1----:R-:W-:Y:S06]  /*98f0*/  @!P0 BRA `(.L_x_194) ;  /* 0x0000000000e08947 */ /* 0x002fec0003800000 */
.L_x_206:
[----:B------:R-:W-:Y:S01]  /*9900*/  IMAD R3, R3, 0x8, R0 ;  /* 0x0000000803037824 */ /* 0x000fe200078e0200 */
[----:B------:R-:W-:-:S07]  /*9910*/  SHF.L.U32 R0, R4, 0x1f, RZ ;  /* 0x0000001f04007819 */ /* 0x000fce00000006ff */
.L_x_195:
[----:B--2---:R2:W3:Y:S02]  /*9920*/  SYNCS.PHASECHK.TRANS64.TRYWAIT P0, [R3+URZ], R0 ;  /* 0x00000000030075a7 */ /* 0x0044e4000800017f */
[----:B---3--:R-:W-:Y:S05]  /*9930*/  @!P0 NANOSLEEP.SYNCS 0x989680 ;  /* 0x009896800000895d */ /* 0x008fea0003900000 */
[----:B------:R-:W3:Y:S02]  /*9940*/  @!P0 SYNCS.PHASECHK.TRANS64 P0, [R3+URZ], R0 ;  /* 0x00000000030085a7 */ /* 0x000ee4000800007f */
[----:B---3--:R-:W-:Y:S05]  /*9950*/  @!P0 BRA `(.L_x_195) ;  /* 0xfffffffc00f08947 */ /* 0x008fea000383ffff */
.L_x_189:
[----:B------:R-:W-:Y:S05]  /*9960*/  BSYNC B0 ;  /* 0x0000000000007941 */ /* 0x000fea0003800000 */
.L_x_188:
[----:B------:R-:W-:Y:S05]  /*9970*/  EXIT ;  /* 0x000000000000794d */ /* 0x000fea0003800000 */
.L_x_21:
[----:B-1----:R-:W-:-:S04]  /*9980*/  IMAD.U32 R13, RZ, RZ, UR6 ;  /* 0x00000006ff0d7e24 */ /* 0x002fc8000f8e00ff */
[----:B------:R1:W4:Y:S03]  /*9990*/  SYNCS.PHASECHK.TRANS64.TRYWAIT P0, [R13+URZ], R12 ;  /* 0x0000000c0d0075a7 */ /* 0x000326000800017f */
[----:B----4-:R-:W-:Y:S05]  /*99a0*/  @!P0 NANOSLEEP.SYNCS 0x989680 ;  /* 0x009896800000895d */ /* 0x010fea0003900000 */
[----:B------:R-:W4:Y:S02]  /*99b0*/  @!P0 SYNCS.PHASECHK.TRANS64 P0, [R13+URZ], R12 ;  /* 0x0000000c0d0085a7 */ /* 0x000f24000800007f */
[----:B----4-:R-:W-:Y:S05]  /*99c0*/  @!P0 BRA `(.L_x_21) ;  /* 0xfffffffc00ec8947 */ /* 0x010fea000383ffff */
[----:B------:R-:W-:Y:S05]  /*99d0*/  BRA `(.L_x_20) ;  /* 0xffffff7c00907947 */ /* 0x000fea000383ffff */
.L_x_27:
[----:B-1----:R-:W-:-:S04]  /*99e0*/  IMAD.U32 R15, RZ, RZ, UR13 ;  /* 0x0000000dff0f7e24 */ /* 0x002fc8000f8e00ff */
[----:B------:R1:W4:Y:S03]  /*99f0*/  SYNCS.PHASECHK.TRANS64.TRYWAIT P0, [R15+URZ], R14 ;  /* 0x0000000e0f0075a7 */ /* 0x000326000800017f */
[----:B----4-:R-:W-:Y:S05]  /*9a00*/  @!P0 NANOSLEEP.SYNCS 0x989680 ;  /* 0x009896800000895d */ /* 0x010fea0003900000 */
[----:B------:R-:W4:Y:S02]  /*9a10*/  @!P0 SYNCS.PHASECHK.TRANS64 P0, [R15+URZ], R14 ;  /* 0x0000000e0f0085a7 */ /* 0x000f24000800007f */
[----:B----4-:R-:W-:Y:S05]  /*9a20*/  @!P0 BRA `(.L_x_27) ;  /* 0xfffffffc00ec8947 */ /* 0x010fea000383ffff */
[----:B------:R-:W-:Y:S05]  /*9a30*/  BRA `(.L_x_26) ;  /* 0xffffff8800447947 */ /* 0x000fea000383ffff */
.L_x_176:
[----:B------:R-:W-:Y:S01]  /*9a40*/  BSSY B1, `(.L_x_196) ;  /* 0x0000006000017945 */ /* 0x000fe20003800000 */
[----:B------:R-:W-:-:S07]  /*9a50*/  IMAD.MOV.U32 R7, RZ, RZ, -0x1 ;  /* 0xffffffffff077424 */ /* 0x000fce00078e00ff */
[----:B------:R-:W-:Y:S05]  /*9a60*/  WARPSYNC.COLLECTIVE R7, `(.L_x_197) ;  /* 0x00000000070c7348 */ /* 0x000fea0003c00000 */
[----:B------:R-:W-:Y:S02]  /*9a70*/  ELECT P0, UR62, PT ;  /* 0x00000000003e782f */ /* 0x000fe40003800000 */
[----:B------:R-:W-:Y:S01]  /*9a80*/  MOV R7, UR62 ;  /* 0x0000003e00077c02 */ /* 0x000fe20008000f00 */
[----:B------:R-:W-:Y:S10]  /*9a90*/  ENDCOLLECTIVE ;  /* 0x000000000000791b */ /* 0x000ff40003800000 */
.L_x_197:
[----:B------:R-:W-:Y:S05]  /*9aa0*/  BSYNC B1 ;  /* 0x0000000000017941 */ /* 0x000fea0003800000 */
.L_x_196:
[----:B------:R-:W-:Y:S05]  /*9ab0*/  BRA `(.L_x_198) ;  /* 0xfffffff0001c7947 */ /* 0x000fea000383ffff */
.L_x_179:
[----:B0-----:R0:W1:Y:S02]  /*9ac0*/  SYNCS.PHASECHK.TRANS64.TRYWAIT P0, [R21+URZ+0x28], R8 ;  /* 0x00002808150075a7 */ /* 0x001064000800017f */
[----:B-1----:R-:W-:Y:S05]  /*9ad0*/  @!P0 NANOSLEEP.SYNCS 0x989680 ;  /* 0x009896800000895d */ /* 0x002fea0003900000 */
[----:B------:R-:W1:Y:S02]  /*9ae0*/  @!P0 SYNCS.PHASECHK.TRANS64 P0, [R21+URZ+0x28], R8 ;  /* 0x00002808150085a7 */ /* 0x000e64000800007f */
[----:B-1----:R-:W-:Y:S05]  /*9af0*/  @!P0 BRA `(.L_x_179) ;  /* 0xfffffffc00f08947 */ /* 0x002fea000383ffff */
[----:B------:R-:W-:Y:S05]  /*9b00*/  BRA `(.L_x_199) ;  /* 0xfffffff000547947 */ /* 0x000fea000383ffff */
.L_x_187:
[----:B------:R-:W-:Y:S01]  /*9b10*/  BSSY B0, `(.L_x_200) ;  /* 0x0000006000007945 */ /* 0x000fe20003800000 */
[----:B------:R-:W-:-:S07]  /*9b20*/  IMAD.MOV.U32 R7, RZ, RZ, -0x1 ;  /* 0xffffffffff077424 */ /* 0x000fce00078e00ff */
[----:B------:R-:W-:Y:S05]  /*9b30*/  WARPSYNC.COLLECTIVE R7, `(.L_x_201) ;  /* 0x00000000070c7348 */ /* 0x000fea0003c00000 */
[----:B------:R-:W-:Y:S02]  /*9b40*/  ELECT P0, UR62, PT ;  /* 0x00000000003e782f */ /* 0x000fe40003800000 */
[----:B------:R-:W-:Y:S01]  /*9b50*/  MOV R7, UR62 ;  /* 0x0000003e00077c02 */ /* 0x000fe20008000f00 */
[----:B------:R-:W-:Y:S10]  /*9b60*/  ENDCOLLECTIVE ;  /* 0x000000000000791b */ /* 0x000ff40003800000 */
.L_x_201:
[----:B------:R-:W-:Y:S05]  /*9b70*/  BSYNC B0 ;  /* 0x0000000000007941 */ /* 0x000fea0003800000 */
.L_x_200:
[----:B------:R-:W-:Y:S05]  /*9b80*/  BRA `(.L_x_202) ;  /* 0xfffffff800a47947 */ /* 0x000fea000383ffff */
.L_x_191:
[----:B0-----:R0:W1:Y:S02]  /*9b90*/  SYNCS.PHASECHK.TRANS64.TRYWAIT P0, [R6+URZ], R3 ;  /* 0x00000003060075a7 */ /* 0x001064000800017f */
[----:B-1----:R-:W-:Y:S05]  /*9ba0*/  @!P0 NANOSLEEP.SYNCS 0x989680 ;  /* 0x009896800000895d */ /* 0x002fea0003900000 */
[----:B------:R-:W1:Y:S02]  /*9bb0*/  @!P0 SYNCS.PHASECHK.TRANS64 P0, [R6+URZ], R3 ;  /* 0x00000003060085a7 */ /* 0x000e64000800007f */
[----:B-1----:R-:W-:Y:S05]  /*9bc0*/  @!P0 BRA `(.L_x_191) ;  /* 0xfffffffc00f08947 */ /* 0x002fea000383ffff */
[----:B------:R-:W-:Y:S05]  /*9bd0*/  BRA `(.L_x_203) ;  /* 0xfffffff800e47947 */ /* 0x000fea000383ffff */
.L_x_192:
[----:B0-----:R0:W1:Y:S02]  /*9be0*/  SYNCS.PHASECHK.TRANS64.TRYWAIT P0, [R7+URZ], R4 ;  /* 0x00000004070075a7 */ /* 0x001064000800017f */
[----:B-1----:R-:W-:Y:S05]  /*9bf0*/  @!P0 NANOSLEEP.SYNCS 0x989680 ;  /* 0x009896800000895d */ /* 0x002fea0003900000 */
[----:B------:R-:W1:Y:S02]  /*9c00*/  @!P0 SYNCS.PHASECHK.TRANS64 P0, [R7+URZ], R4 ;  /* 0x00000004070085a7 */ /* 0x000e64000800007f */
[----:B-1----:R-:W-:Y:S05]  /*9c10*/  @!P0 BRA `(.L_x_192) ;  /* 0xfffffffc00f08947 */ /* 0x002fea000383ffff */
[----:B------:R-:W-:Y:S05]  /*9c20*/  BRA `(.L_x_204) ;  /* 0xfffffff800f47947 */ /* 0x000fea000383ffff */
.L_x_193:
[----:B0-----:R0:W1:Y:S02]  /*9c30*/  SYNCS.PHASECHK.TRANS64.TRYWAIT P0, [R10+URZ], R5 ;  /* 0x000000050a0075a7 */ /* 0x001064000800017f */
[----:B-1----:R-:W-:Y:S05]  /*9c40*/  @!P0 NANOSLEEP.SYNCS 0x989680 ;  /* 0x009896800000895d */ /* 0x002fea0003900000 */
[----:B------:R-:W1:Y:S02]  /*9c50*/  @!P0 SYNCS.PHASECHK.TRANS64 P0, [R10+URZ], R5 ;  /* 0x000000050a0085a7 */ /* 0x000e64000800007f */
[----:B-1----:R-:W-:Y:S05]  /*9c60*/  @!P0 BRA `(.L_x_193) ;  /* 0xfffffffc00f08947 */ /* 0x002fea000383ffff */
[----:B------:R-:W-:Y:S05]  /*9c70*/  BRA `(.L_x_205) ;  /* 0xfffffffc00047947 */ /* 0x000fea000383ffff */
.L_x_194:
[----:B-1----:R1:W2:Y:S02]  /*9c80*/  SYNCS.PHASECHK.TRANS64.TRYWAIT P0, [R11+URZ], R6 ;  /* 0x000000060b0075a7 */ /* 0x0022a4000800017f */
[----:B--2---:R-:W-:Y:S05]  /*9c90*/  @!P0 NANOSLEEP.SYNCS 0x989680 ;  /* 0x009896800000895d */ /* 0x004fea0003900000 */
[----:B------:R-:W2:Y:S02]  /*9ca0*/  @!P0 SYNCS.PHASECHK.TRANS64 P0, [R11+URZ], R6 ;  /* 0x000000060b0085a7 */ /* 0x000ea4000800007f */
[----:B--2---:R-:W-:Y:S05]  /*9cb0*/  @!P0 BRA `(.L_x_194) ;  /* 0xfffffffc00f08947 */ /* 0x004fea000383ffff */
[----:B------:R-:W-:Y:S05]  /*9cc0*/  BRA `(.L_x_206) ;  /* 0xfffffffc000c7947 */ /* 0x000fea000383ffff */
.L_x_207:
[----:B------:R-:W-:-:S00]  /*9cd0*/  BRA `(.L_x_207) ;  /* 0xfffffffc00fc7947 */ /* 0x000fc0000383ffff */
[----:B------:R-:W-:-:S00]  /*9ce0*/  NOP ;  /* 0x0000000000007918 */ /* 0x000fc00000000000 */
        /* <DEDUP_REMOVED lines=9> */
.L_x_208:


//--------------------- .nv.shared._ZN7cutlass13device_kernelINS_4gemm6kernel13GemmUniversalIN4cute5tupleIJiiiiEEENS1_10collective13CollectiveMmaINS1_37MainloopSm90TmaGmmaWarpSpecializedFP8ILi5ENS5_IJNS4_1CILi2EEENSA_ILi1EEESC_EEENS1_35KernelTmaWarpSpecializedCooperativeEEENS5_IJNSA_ILi256EEENSA_ILi64EEENSA_ILi128EEEEEENS_12float_e4m3_tENS5_IJlSC_lEEESK_SL_NS4_8TiledMMAINS4_8MMA_AtomIJNS4_4SM904GMMA30MMA_64x64x32_F32E4M3E4M3_SS_TNILNSP_7ScaleInE1ELSR_1EEEEEENS4_6LayoutISD_NS5_IJSC_NSA_ILi0EEESV_EEEEENS5_IJNS4_10UnderscoreESY_SY_EEEEENS4_13SM90_TMA_LOADENS4_14ComposedLayoutINS4_7SwizzleILi3ELi4ELi3EEENS4_18smem_ptr_flag_bitsILi8EEENSU_INS5_IJNSA_ILi8EEESI_EEENS5_IJSI_SC_EEEEEEEvNS4_8identityENS4_23SM90_TMA_LOAD_MULTICASTES1B_vS1C_EENS_8epilogue10collective6detail29Sm90TmaWarpSpecializedAdapterINS1G_15DefaultEpilogueISK_SL_SL_NS1F_6thread17LinearCombinationISK_Li1EffLNS1K_9ScaleType4KindE0ELNS_15FloatRoundStyleE2ESK_EENS1_15EpilogueDefaultEEEEEvvEEEEvNT_6ParamsE --------------------------
	.section	.nv.shared._ZN7cutlass13device_kernelINS_4gemm6kernel13GemmUniversalIN4cute5tupleIJiiiiEEENS1_10collective13CollectiveMmaINS1_37MainloopSm90TmaGmmaWarpSpecializedFP8ILi5ENS5_IJNS4_1CILi2EEENSA_ILi1EEESC_EEENS1_35KernelTmaWarpSpecializedCooperativeEEENS5_IJNSA_ILi256EEENSA_ILi64EEENSA_ILi128EEEEEENS_12float_e4m3_tENS5_IJlSC_lEEESK_SL_NS4_8TiledMMAINS4_8MMA_AtomIJNS4_4SM904GMMA30MMA_64x64x32_F32E4M3E4M3_SS_TNILNSP_7ScaleInE1ELSR_1EEEEEENS4_6LayoutISD_NS5_IJSC_NSA_ILi0EEESV_EEEEENS5_IJNS4_10UnderscoreESY_SY_EEEEENS4_13SM90_TMA_LOADENS4_14ComposedLayoutINS4_7SwizzleILi3ELi4ELi3EEENS4_18smem_ptr_flag_bitsILi8EEENSU_INS5_IJNSA_ILi8EEESI_EEENS5_IJSI_SC_EEEEEEEvNS4_8identityENS4_23SM90_TMA_LOAD_MULTICASTES1B_vS1C_EENS_8epilogue10collective6detail29Sm90TmaWarpSpecializedAdapterINS1G_15DefaultEpilogueISK_SL_SL_NS1F_6thread17LinearCombinationISK_Li1EffLNS1K_9ScaleType4KindE0ELNS_15FloatRoundStyleE2ESK_EENS1_15EpilogueDefaultEEEEEvvEEEEvNT_6ParamsE,"aw",@nobits
	.sectionflags	@""
	.align	16
	.zero		1024


//--------------------- .nv.shared.reserved.0     --------------------------
	.section	.nv.shared.reserved.0,"aw",@nobits
	.weak		__nv_reservedSMEM_offset_0_alias
	.size		__nv_reservedSMEM_offset_0_alias, 0, 0
	.other		__nv_reservedSMEM_offset_0_alias,@"STO_CUDA_RESERVED_SHARED STV_DEFAULT"
__nv_reservedSMEM_offset_0_alias:
	.zero		0


//--------------------- .nv.global                --------------------------
	.section	.nv.global,"aw",@nobits
.nv.global:
	.type		_ZN39_INTERNAL_3304912f_4_k_cu_77926be4_56034cute1_E,@object
	.size		_ZN39_INTERNAL_3304912f_4_k_cu_77926be4_56034cute1_E,(_ZN39_INTERNAL_3304912f_4_k_cu_77926be4_56034cuda3std3__45__cpo6cbeginE - _ZN39_INTERNAL_3304912f_4_k_cu_77926be4_56034cute1_E)
_ZN39_INTERNAL_3304912f_4_k_cu_77926be4_56034cute1_E:
	.zero		1
	.type		_ZN39_INTERNAL_3304912f_4_k_cu_77926be4_56034cuda3std3__45__cpo6cbeginE,@object
	.size		_ZN39_INTERNAL_3304912f_4_k_cu_77926be4_56034cuda3std3__45__cpo6cbeginE,(_ZN39_INTERNAL_3304912f_4_k_cu_77926be4_56034cuda3std3__48in_placeE - _ZN39_INTERNAL_3304912f_4_k_cu_77926be4_56034cuda3std3__45__cpo6cbeginE)
_ZN39_INTERNAL_3304912f_4_k_cu_77926be4_56034cuda3std3__45__cpo6cbeginE:
	.zero		1
	.type		_ZN39_INTERNAL_3304912f_4_k_cu_77926be4_56034cuda3std3__48in_placeE,@object
	.size		_ZN39_INTERNAL_3304912f_4_k_cu_77926be4_56034cuda3std3__48in_placeE,(_ZN39_INTERNAL_3304912f_4_k_cu_77926be4_56034cuda3std6ranges3__45__cpo9iter_moveE - _ZN39_INTERNAL_3304912f_4_k_cu_77926be4_56034cuda3std3__48in_placeE)
_ZN39_INTERNAL_3304912f_4_k_cu_77926be4_56034cuda3std3__48in_placeE:
	.zero		1
	.type		_ZN39_INTERNAL_3304912f_4_k_cu_77926be4_56034cuda3std6ranges3__45__cpo9iter_moveE,@object
	.size		_ZN39_INTERNAL_3304912f_4_k_cu_77926be4_56034cuda3std6ranges3__45__cpo9iter_moveE,(_ZN39_INTERNAL_3304912f_4_k_cu_77926be4_56034cuda3std3__45__cpo5beginE - _ZN39_INTERNAL_3304912f_4_k_cu_77926be4_56034cuda3std6ranges3__45__cpo9iter_moveE)
_ZN39_INTERNAL_3304912f_4_k_cu_77926be4_56034cuda3std6ranges3__45__cpo9iter_moveE:
	.zero		1
	.type		_ZN39_INTERNAL_3304912f_4_k_cu_77926be4_56034cuda3std3__45__cpo5beginE,@object
	.size		_ZN39_INTERNAL_3304912f_4_k_cu_77926be4_56034cuda3std3__45__cpo5beginE,(_ZN39_INTERNAL_3304912f_4_k_cu_77926be4_56034cuda3std3__441_GLOBAL__N__3304912f_4_k_cu_77926be4_56036ignoreE - _ZN39_INTERNAL_3304912f_4_k_cu_77926be4_56034cuda3std3__45__cpo5beginE)
_ZN39_INTERNAL_3304912f_4_k_cu_77926be4_56034cuda3std3__45__cpo5beginE:
	.zero		1
	.type		_ZN39_INTERNAL_3304912f_4_k_cu_77926be4_56034cuda3std3__441_GLOBAL__N__3304912f_4_k_cu_77926be4_56036ignoreE,@object
	.size		_ZN39_INTERNAL_3304912f_4_k_cu_77926be4_56034cuda3std3__441_GLOBAL__N__3304912f_4_k_cu_77926be4_56036ignoreE,(_ZN39_INTERNAL_3304912f_4_k_cu_77926be4_56034cute7productE - _ZN39_INTERNAL_3304912f_4_k_cu_77926be4_56034cuda3std3__441_GLOBAL__N__3304912f_4_k_cu_77926be4_56036ignoreE)
_ZN39_INTERNAL_3304912f_4_k_cu_77926be4_56034cuda3std3__441_GLOBAL__N__3304912f_4_k_cu_77926be4_56036ignoreE:
	.zero		1
	.type		_ZN39_INTERNAL_3304912f_4_k_cu_77926be4_56034cute7productE,@object
	.size		_ZN39_INTERNAL_3304912f_4_k_cu_77926be4_56034cute7productE,(_ZN39_INTERNAL_3304912f_4_k_cu_77926be4_56034cuda3std3__45__cpo3endE - _ZN39_INTERNAL_3304912f_4_k_cu_77926be4_56034cute7productE)
_ZN39_INTERNAL_3304912f_4_k_cu_77926be4_56034cute7productE:
	.zero		1
	.type		_ZN39_INTERNAL_3304912f_4_k_cu_77926be4_56034cuda3std3__45__cpo3endE,@object
	.size		_ZN39_INTERNAL_3304912f_4_k_cu_77926be4_56034cuda3std3__45__cpo3endE,(_ZN39_INTERNAL_3304912f_4_k_cu_77926be4_56034cuda3std3__419piecewise_constructE - _ZN39_INTERNAL_3304912f_4_k_cu_77926be4_56034cuda3std3__45__cpo3endE)
_ZN39_INTERNAL_3304912f_4_k_cu_77926be4_56034cuda3std3__45__cpo3endE:
	.zero		1
	.type		_ZN39_INTERNAL_3304912f_4_k_cu_77926be4_56034cuda3std3__419piecewise_constructE,@object
	.size		_ZN39_INTERNAL_3304912f_4_k_cu_77926be4_56034cuda3std3__419piecewise_constructE,(_ZN39_INTERNAL_3304912f_4_k_cu_77926be4_56034cuda3std3__45__cpo4cendE - _ZN39_INTERNAL_3304912f_4_k_cu_77926be4_56034cuda3std3__419piecewise_constructE)
_ZN39_INTERNAL_3304912f_4_k_cu_77926be4_56034cuda3std3__419piecewise_constructE:
	.zero		1
	.type		_ZN39_INTERNAL_3304912f_4_k_cu_77926be4_56034cuda3std3__45__cpo4cendE,@object
	.size		_ZN39_INTERNAL_3304912f_4_k_cu_77926be4_56034cuda3std3__45__cpo4cendE,(_ZN39_INTERNAL_3304912f_4_k_cu_77926be4_56034cuda3std6ranges3__45__cpo4swapE - _ZN39_INTERNAL_3304912f_4_k_cu_77926be4_56034cuda3std3__45__cpo4cendE)
_ZN39_INTERNAL_3304912f_4_k_cu_77926be4_56034cuda3std3__45__cpo4cendE:
	.zero		1
	.type		_ZN39_INTERNAL_3304912f_4_k_cu_77926be4_56034cuda3std6ranges3__45__cpo4swapE,@object
	.size		_ZN39_INTERNAL_3304912f_4_k_cu_77926be4_56034cuda3std6ranges3__45__cpo4swapE,(.L_7 - _ZN39_INTERNAL_3304912f_4_k_cu_77926be4_56034cuda3std6ranges3__45__cpo4swapE)
_ZN39_INTERNAL_3304912f_4_k_cu_77926be4_56034cuda3std6ranges3__45__cpo4swapE:
	.zero		1
.L_7:


//--------------------- .nv.constant0._ZN7cutlass13device_kernelINS_4gemm6kernel13GemmUniversalIN4cute5tupleIJiiiiEEENS1_10collective13CollectiveMmaINS1_37MainloopSm90TmaGmmaWarpSpecializedFP8ILi5ENS5_IJNS4_1CILi2EEENSA_ILi1EEESC_EEENS1_35KernelTmaWarpSpecializedCooperativeEEENS5_IJNSA_ILi256EEENSA_ILi64EEENSA_ILi128EEEEEENS_12float_e4m3_tENS5_IJlSC_lEEESK_SL_NS4_8TiledMMAINS4_8MMA_AtomIJNS4_4SM904GMMA30MMA_64x64x32_F32E4M3E4M3_SS_TNILNSP_7ScaleInE1ELSR_1EEEEEENS4_6LayoutISD_NS5_IJSC_NSA_ILi0EEESV_EEEEENS5_IJNS4_10UnderscoreESY_SY_EEEEENS4_13SM90_TMA_LOADENS4_14ComposedLayoutINS4_7SwizzleILi3ELi4ELi3EEENS4_18smem_ptr_flag_bitsILi8EEENSU_INS5_IJNSA_ILi8EEESI_EEENS5_IJSI_SC_EEEEEEEvNS4_8identityENS4_23SM90_TMA_LOAD_MULTICASTES1B_vS1C_EENS_8epilogue10collective6detail29Sm90TmaWarpSpecializedAdapterINS1G_15DefaultEpilogueISK_SL_SL_NS1F_6thread17LinearCombinationISK_Li1EffLNS1K_9ScaleType4KindE0ELNS_15FloatRoundStyleE2ESK_EENS1_15EpilogueDefaultEEEEEvvEEEEvNT_6ParamsE --------------------------
	.section	.nv.constant0._ZN7cutlass13device_kernelINS_4gemm6kernel13GemmUniversalIN4cute5tupleIJiiiiEEENS1_10collective13CollectiveMmaINS1_37MainloopSm90TmaGmmaWarpSpecializedFP8ILi5ENS5_IJNS4_1CILi2EEENSA_ILi1EEESC_EEENS1_35KernelTmaWarpSpecializedCooperativeEEENS5_IJNSA_ILi256EEENSA_ILi64EEENSA_ILi128EEEEEENS_12float_e4m3_tENS5_IJlSC_lEEESK_SL_NS4_8TiledMMAINS4_8MMA_AtomIJNS4_4SM904GMMA30MMA_64x64x32_F32E4M3E4M3_SS_TNILNSP_7ScaleInE1ELSR_1EEEEEENS4_6LayoutISD_NS5_IJSC_NSA_ILi0EEESV_EEEEENS5_IJNS4_10UnderscoreESY_SY_EEEEENS4_13SM90_TMA_LOADENS4_14ComposedLayoutINS4_7SwizzleILi3ELi4ELi3EEENS4_18smem_ptr_flag_bitsILi8EEENSU_INS5_IJNSA_ILi8EEESI_EEENS5_IJSI_SC_EEEEEEEvNS4_8identityENS4_23SM90_TMA_LOAD_MULTICASTES1B_vS1C_EENS_8epilogue10collective6detail29Sm90TmaWarpSpecializedAdapterINS1G_15DefaultEpilogueISK_SL_SL_NS1F_6thread17LinearCombinationISK_Li1EffLNS1K_9ScaleType4KindE0ELNS_15FloatRoundStyleE2ESK_EENS1_15EpilogueDefaultEEEEEvvEEEEvNT_6ParamsE,"a",@progbits
	.sectionflags	@""
	.align	4
.nv.constant0._ZN7cutlass13device_kernelINS_4gemm6kernel13GemmUniversalIN4cute5tupleIJiiiiEEENS1_10collective13CollectiveMmaINS1_37MainloopSm90TmaGmmaWarpSpecializedFP8ILi5ENS5_IJNS4_1CILi2EEENSA_ILi1EEESC_EEENS1_35KernelTmaWarpSpecializedCooperativeEEENS5_IJNSA_ILi256EEENSA_ILi64EEENSA_ILi128EEEEEENS_12float_e4m3_tENS5_IJlSC_lEEESK_SL_NS4_8TiledMMAINS4_8MMA_AtomIJNS4_4SM904GMMA30MMA_64x64x32_F32E4M3E4M3_SS_TNILNSP_7ScaleInE1ELSR_1EEEEEENS4_6LayoutISD_NS5_IJSC_NSA_ILi0EEESV_EEEEENS5_IJNS4_10UnderscoreESY_SY_EEEEENS4_13SM90_TMA_LOADENS4_14ComposedLayoutINS4_7SwizzleILi3ELi4ELi3EEENS4_18smem_ptr_flag_bitsILi8EEENSU_INS5_IJNSA_ILi8EEESI_EEENS5_IJSI_SC_EEEEEEEvNS4_8identityENS4_23SM90_TMA_LOAD_MULTICASTES1B_vS1C_EENS_8epilogue10collective6detail29Sm90TmaWarpSpecializedAdapterINS1G_15DefaultEpilogueISK_SL_SL_NS1F_6thread17LinearCombinationISK_Li1EffLNS1K_9ScaleType4KindE0ELNS_15FloatRoundStyleE2ESK_EENS1_15EpilogueDefaultEEEEEvvEEEEvNT_6ParamsE:
	.zero		1664


//--------------------- SYMBOLS --------------------------

	.type		.nv.reservedSmem.offset0,@object
	.size		.nv.reservedSmem.offset0,0x4
